// auto-generated by cutlass_sweep.gemm — config: {"arch": "sm_90", "cluster_m": 1, "cluster_n": 1, "dtype": "int8", "dtype_b": "int8", "layout": "nt", "stages": 0, "tile_k": 128, "tile_m": 384, "tile_n": 16}
#include "cutlass/cutlass.h"
#include "cutlass/gemm/collective/collective_builder.hpp"
#include "cutlass/gemm/device/gemm_universal_adapter.h"
#include "cutlass/gemm/kernel/gemm_universal.hpp"
#include "cutlass/epilogue/collective/collective_builder.hpp"

using ElemA = int8_t;
using ElemB = int8_t;
using ElemCD = int8_t;
using Acc  = int32_t;
using TileShape    = cute::Shape<cute::_384, cute::_16, cute::_128>;
using ClusterShape = cute::Shape<cute::_1, cute::_1, cute::_1>;

using CollectiveEpilogue = typename cutlass::epilogue::collective::CollectiveBuilder<
    cutlass::arch::Sm90, cutlass::arch::OpClassTensorOp,
    TileShape, ClusterShape,
    cutlass::epilogue::collective::EpilogueTileAuto,
    Acc, Acc,
    ElemCD, cutlass::layout::RowMajor, 128 / cutlass::sizeof_bits<ElemCD>::value,
    ElemCD, cutlass::layout::RowMajor, 128 / cutlass::sizeof_bits<ElemCD>::value,
    cutlass::epilogue::collective::EpilogueScheduleAuto
  >::CollectiveOp;

using CollectiveMainloop = typename cutlass::gemm::collective::CollectiveBuilder<
    cutlass::arch::Sm90, cutlass::arch::OpClassTensorOp,
    ElemA, cutlass::layout::RowMajor, 128 / cutlass::sizeof_bits<ElemA>::value,
    ElemB, cutlass::layout::ColumnMajor, 128 / cutlass::sizeof_bits<ElemB>::value,
    Acc,
    TileShape, ClusterShape,
    cutlass::gemm::collective::StageCountAutoCarveout<static_cast<int>(sizeof(typename CollectiveEpilogue::SharedStorage))>,
    cutlass::gemm::collective::KernelScheduleAuto
  >::CollectiveOp;

using GemmKernel = cutlass::gemm::kernel::GemmUniversal<
    cute::Shape<int,int,int,int>,
    CollectiveMainloop,
    CollectiveEpilogue
>;
using Gemm = cutlass::gemm::device::GemmUniversalAdapter<GemmKernel>;

// Force the device kernel symbol into the cubin without needing a host main.
auto* _anchor = &cutlass::device_kernel<GemmKernel>;


// ===== COMPILED SASS (sm_90a) =====

	.target	sm_90a

	.elftype	@"ET_EXEC"


//--------------------- .note.nv.tkinfo           --------------------------
	.section	.note.nv.tkinfo,"",@"SHT_NOTE"
	.sectionflags	@"SHF_NOTE_NV_TKINFO"
	.tkinfo
        /*0018*/ 	.word	0x00000002
        /*0030*/ 	.string	""
        /*0030*/ 	.string	"ptxas"
        /*0030*/ 	.string	"Cuda compilation tools, release 13.0, V13.0.88"
        /*0030*/ 	.string	"Build cuda_13.0.r13.0/compiler.36424714_0"
        /*0030*/ 	.string	"-arch sm_90a -m 64 "



//--------------------- .note.nv.cuinfo           --------------------------
	.section	.note.nv.cuinfo,"",@"SHT_NOTE"
	.sectionflags	@"SHF_NOTE_NV_CUINFO"
        /*0018*/ 	.short	0x0002
        /*001a*/ 	.short	0x005a
        /*001c*/ 	.short	0x0082
	.zero		2


//--------------------- .nv.info                  --------------------------
	.section	.nv.info,"",@"SHT_CUDA_INFO"
	.align	4


	//----- nvinfo : EIATTR_REGCOUNT
	.align		4
        /*0000*/ 	.byte	0x04, 0x2f
        /*0002*/ 	.short	(.L_15 - .L_14)
	.align		4
.L_14:
        /*0004*/ 	.word	index@(_ZN7cutlass13device_kernelINS_4gemm6kernel13GemmUniversalIN4cute5tupleIJiiiiEEENS1_10collective13CollectiveMmaINS1_34MainloopSm90TmaGmmaWarpSpecializedILi4ENS5_IJNS4_1CILi1EEESB_SB_EEENS1_35KernelTmaWarpSpecializedCooperativeEEENS5_IJNSA_ILi384EEENSA_ILi16EEENSA_ILi128EEEEEEaNS5_IJlSB_lEEEaSJ_NS4_8TiledMMAINS4_8MMA_AtomIJNS4_4SM904GMMA26MMA_64x16x32_S32S8S8_SS_TNEEEENS4_6LayoutINS5_IJNSA_ILi2EEESB_SB_EEENS5_IJSB_NSA_ILi0EEEST_EEEEENS5_IJNS4_10UnderscoreESW_SW_EEEEENS4_13SM90_TMA_LOADENS4_14ComposedLayoutINS4_7SwizzleILi3ELi4ELi3EEENS4_18smem_ptr_flag_bitsILi8EEENSQ_INS5_IJNSA_ILi8EEESH_EEENS5_IJSH_SB_EEEEEEEvNS4_8identityESZ_S19_vS1A_EENS_8epilogue10collective6detail29Sm90TmaWarpSpecializedAdapterINS1D_15DefaultEpilogueIaSJ_SJ_NS1C_6thread17LinearCombinationIaLi1EiiLNS1H_9ScaleType4KindE0ELNS_15FloatRoundStyleE2EaEENS1_15EpilogueDefaultEEEEEvvEEEEvNT_6ParamsE)
        /*0008*/ 	.word	0x000000a8


	//----- nvinfo : EIATTR_FRAME_SIZE
	.align		4
.L_15:
        /*000c*/ 	.byte	0x04, 0x11
        /*000e*/ 	.short	(.L_17 - .L_16)
	.align		4
.L_16:
        /*0010*/ 	.word	index@(_ZN7cutlass13device_kernelINS_4gemm6kernel13GemmUniversalIN4cute5tupleIJiiiiEEENS1_10collective13CollectiveMmaINS1_34MainloopSm90TmaGmmaWarpSpecializedILi4ENS5_IJNS4_1CILi1EEESB_SB_EEENS1_35KernelTmaWarpSpecializedCooperativeEEENS5_IJNSA_ILi384EEENSA_ILi16EEENSA_ILi128EEEEEEaNS5_IJlSB_lEEEaSJ_NS4_8TiledMMAINS4_8MMA_AtomIJNS4_4SM904GMMA26MMA_64x16x32_S32S8S8_SS_TNEEEENS4_6LayoutINS5_IJNSA_ILi2EEESB_SB_EEENS5_IJSB_NSA_ILi0EEEST_EEEEENS5_IJNS4_10UnderscoreESW_SW_EEEEENS4_13SM90_TMA_LOADENS4_14ComposedLayoutINS4_7SwizzleILi3ELi4ELi3EEENS4_18smem_ptr_flag_bitsILi8EEENSQ_INS5_IJNSA_ILi8EEESH_EEENS5_IJSH_SB_EEEEEEEvNS4_8identityESZ_S19_vS1A_EENS_8epilogue10collective6detail29Sm90TmaWarpSpecializedAdapterINS1D_15DefaultEpilogueIaSJ_SJ_NS1C_6thread17LinearCombinationIaLi1EiiLNS1H_9ScaleType4KindE0ELNS_15FloatRoundStyleE2EaEENS1_15EpilogueDefaultEEEEEvvEEEEvNT_6ParamsE)
        /*0014*/ 	.word	0x00000000


	//----- nvinfo : EIATTR_MIN_STACK_SIZE
	.align		4
.L_17:
        /*0018*/ 	.byte	0x04, 0x12
        /*001a*/ 	.short	(.L_19 - .L_18)
	.align		4
.L_18:
        /*001c*/ 	.word	index@(_ZN7cutlass13device_kernelINS_4gemm6kernel13GemmUniversalIN4cute5tupleIJiiiiEEENS1_10collective13CollectiveMmaINS1_34MainloopSm90TmaGmmaWarpSpecializedILi4ENS5_IJNS4_1CILi1EEESB_SB_EEENS1_35KernelTmaWarpSpecializedCooperativeEEENS5_IJNSA_ILi384EEENSA_ILi16EEENSA_ILi128EEEEEEaNS5_IJlSB_lEEEaSJ_NS4_8TiledMMAINS4_8MMA_AtomIJNS4_4SM904GMMA26MMA_64x16x32_S32S8S8_SS_TNEEEENS4_6LayoutINS5_IJNSA_ILi2EEESB_SB_EEENS5_IJSB_NSA_ILi0EEEST_EEEEENS5_IJNS4_10UnderscoreESW_SW_EEEEENS4_13SM90_TMA_LOADENS4_14ComposedLayoutINS4_7SwizzleILi3ELi4ELi3EEENS4_18smem_ptr_flag_bitsILi8EEENSQ_INS5_IJNSA_ILi8EEESH_EEENS5_IJSH_SB_EEEEEEEvNS4_8identityESZ_S19_vS1A_EENS_8epilogue10collective6detail29Sm90TmaWarpSpecializedAdapterINS1D_15DefaultEpilogueIaSJ_SJ_NS1C_6thread17LinearCombinationIaLi1EiiLNS1H_9ScaleType4KindE0ELNS_15FloatRoundStyleE2EaEENS1_15EpilogueDefaultEEEEEvvEEEEvNT_6ParamsE)
        /*0020*/ 	.word	0x00000000
.L_19:


//--------------------- .nv.compat                --------------------------
	.section	.nv.compat,"",@"SHT_CUDA_COMPAT_INFO"
	.align	4
        /*0000*/ 	.byte	0x02, 0x09, 0x01, 0x00, 0x02, 0x02, 0x04, 0x00, 0x02, 0x05, 0x05, 0x00, 0x03, 0x07, 0x01, 0x01
        /*0010*/ 	.byte	0x02, 0x03, 0x01, 0x00, 0x02, 0x06, 0x01, 0x00, 0x04, 0x0b, 0x08, 0x00, 0x00, 0x00, 0x00, 0x00
        /*0020*/ 	.byte	0x00, 0x00, 0x00, 0x00


//--------------------- .nv.info._ZN7cutlass13device_kernelINS_4gemm6kernel13GemmUniversalIN4cute5tupleIJiiiiEEENS1_10collective13CollectiveMmaINS1_34MainloopSm90TmaGmmaWarpSpecializedILi4ENS5_IJNS4_1CILi1EEESB_SB_EEENS1_35KernelTmaWarpSpecializedCooperativeEEENS5_IJNSA_ILi384EEENSA_ILi16EEENSA_ILi128EEEEEEaNS5_IJlSB_lEEEaSJ_NS4_8TiledMMAINS4_8MMA_AtomIJNS4_4SM904GMMA26MMA_64x16x32_S32S8S8_SS_TNEEEENS4_6LayoutINS5_IJNSA_ILi2EEESB_SB_EEENS5_IJSB_NSA_ILi0EEEST_EEEEENS5_IJNS4_10UnderscoreESW_SW_EEEEENS4_13SM90_TMA_LOADENS4_14ComposedLayoutINS4_7SwizzleILi3ELi4ELi3EEENS4_18smem_ptr_flag_bitsILi8EEENSQ_INS5_IJNSA_ILi8EEESH_EEENS5_IJSH_SB_EEEEEEEvNS4_8identityESZ_S19_vS1A_EENS_8epilogue10collective6detail29Sm90TmaWarpSpecializedAdapterINS1D_15DefaultEpilogueIaSJ_SJ_NS1C_6thread17LinearCombinationIaLi1EiiLNS1H_9ScaleType4KindE0ELNS_15FloatRoundStyleE2EaEENS1_15EpilogueDefaultEEEEEvvEEEEvNT_6ParamsE --------------------------
	.section	.nv.info._ZN7cutlass13device_kernelINS_4gemm6kernel13GemmUniversalIN4cute5tupleIJiiiiEEENS1_10collective13CollectiveMmaINS1_34MainloopSm90TmaGmmaWarpSpecializedILi4ENS5_IJNS4_1CILi1EEESB_SB_EEENS1_35KernelTmaWarpSpecializedCooperativeEEENS5_IJNSA_ILi384EEENSA_ILi16EEENSA_ILi128EEEEEEaNS5_IJlSB_lEEEaSJ_NS4_8TiledMMAINS4_8MMA_AtomIJNS4_4SM904GMMA26MMA_64x16x32_S32S8S8_SS_TNEEEENS4_6LayoutINS5_IJNSA_ILi2EEESB_SB_EEENS5_IJSB_NSA_ILi0EEEST_EEEEENS5_IJNS4_10UnderscoreESW_SW_EEEEENS4_13SM90_TMA_LOADENS4_14ComposedLayoutINS4_7SwizzleILi3ELi4ELi3EEENS4_18smem_ptr_flag_bitsILi8EEENSQ_INS5_IJNSA_ILi8EEESH_EEENS5_IJSH_SB_EEEEEEEvNS4_8identityESZ_S19_vS1A_EENS_8epilogue10collective6detail29Sm90TmaWarpSpecializedAdapterINS1D_15DefaultEpilogueIaSJ_SJ_NS1C_6thread17LinearCombinationIaLi1EiiLNS1H_9ScaleType4KindE0ELNS_15FloatRoundStyleE2EaEENS1_15EpilogueDefaultEEEEEvvEEEEvNT_6ParamsE,"",@"SHT_CUDA_INFO"
	.sectionflags	@""
	.align	4


	//----- nvinfo : EIATTR_CUDA_API_VERSION
	.align		4
        /*0000*/ 	.byte	0x04, 0x37
        /*0002*/ 	.short	(.L_21 - .L_20)
.L_20:
        /*0004*/ 	.word	0x00000082


	//----- nvinfo : EIATTR_KPARAM_INFO
	.align		4
.L_21:
        /*0008*/ 	.byte	0x04, 0x17
        /*000a*/ 	.short	(.L_23 - .L_22)
.L_22:
        /*000c*/ 	.word	0x00000000
        /*0010*/ 	.short	0x0000
        /*0012*/ 	.short	0x0070
        /*0014*/ 	.byte	0x00, 0xf0, 0x01, 0x10


	//----- nvinfo : EIATTR_SPARSE_MMA_MASK
	.align		4
.L_23:
        /*0018*/ 	.byte	0x03, 0x50
        /*001a*/ 	.short	0x0000


	//----- nvinfo : EIATTR_MAXREG_COUNT
	.align		4
        /*001c*/ 	.byte	0x03, 0x1b
        /*001e*/ 	.short	0x00a8


	//----- nvinfo : EIATTR_NUM_BARRIERS
	.align		4
        /*0020*/ 	.byte	0x02, 0x4c
        /*0022*/ 	.byte	0x01
	.zero		1


	//----- nvinfo : EIATTR_EXTERNS
	.align		4
        /*0024*/ 	.byte	0x04, 0x0f
        /*0026*/ 	.short	(.L_25 - .L_24)


	//   ....[0]....
	.align		4
.L_24:
        /*0028*/ 	.word	index@(__assertfail)


	//----- nvinfo : EIATTR_MERCURY_ISA_VERSION
	.align		4
.L_25:
        /*002c*/ 	.byte	0x03, 0x5f
        /*002e*/ 	.short	0x0101


	//----- nvinfo : EIATTR_INT_WARP_WIDE_INSTR_OFFSETS
	.align		4
        /*0030*/ 	.byte	0x04, 0x31
        /*0032*/ 	.short	(.L_27 - .L_26)


	//   ....[0]....
.L_26:
        /*0034*/ 	.word	0x000003b0


	//   ....[1]....
        /*0038*/ 	.word	0x000003e0


	//   ....[2]....
        /*003c*/ 	.word	0x000004c0


	//----- nvinfo : EIATTR_COOP_GROUP_MASK_REGIDS
	.align		4
.L_27:
        /*0040*/ 	.byte	0x04, 0x29
        /*0042*/ 	.short	(.L_29 - .L_28)


	//   ....[0]....
.L_28:
        /*0044*/ 	.word	0xffffffff


	//   ....[1]....
        /*0048*/ 	.word	0xffffffff


	//   ....[2]....
        /*004c*/ 	.word	0xffffffff


	//   ....[3]....
        /*0050*/ 	.word	0xffffffff


	//   ....[4]....
        /*0054*/ 	.word	0xffffffff


	//----- nvinfo : EIATTR_COOP_GROUP_INSTR_OFFSETS
	.align		4
.L_29:
        /*0058*/ 	.byte	0x04, 0x28
        /*005a*/ 	.short	(.L_31 - .L_30)


	//   ....[0]....
.L_30:
        /*005c*/ 	.word	0x00000060


	//   ....[1]....
        /*0060*/ 	.word	0x00000070


	//   ....[2]....
        /*0064*/ 	.word	0x00000130


	//   ....[3]....
        /*0068*/ 	.word	0x000002c0


	//   ....[4]....
        /*006c*/ 	.word	0x00000f90


	//----- nvinfo : EIATTR_REG_RECONFIG
	.align		4
.L_31:
        /*0070*/ 	.byte	0x01, 0x54
	.zero		2


	//----- nvinfo : EIATTR_SYSCALL_OFFSETS
	.align		4
        /*0074*/ 	.byte	0x04, 0x46
        /*0076*/ 	.short	(.L_33 - .L_32)


	//   ....[0]....
.L_32:
        /*0078*/ 	.word	0x00001150


	//----- nvinfo : EIATTR_MBARRIER_INSTR_OFFSETS
	.align		4
.L_33:
        /*007c*/ 	.byte	0x04, 0x39
        /*007e*/ 	.short	(.L_35 - .L_34)


	//   ....[0]....
.L_34:
        /*0080*/ 	.word	0x00000230
        /*0084*/ 	.word	0x000000ff
        /*0088*/ 	.word	0x00000000
        /*008c*/ 	.short	0x0100
        /*008e*/ 	.byte	0x08
	.zero		1


	//   ....[1]....
        /*0090*/ 	.word	0x00000240
        /*0094*/ 	.word	0x000000ff
        /*0098*/ 	.word	0x00000020
        /*009c*/ 	.short	0x0100
        /*009e*/ 	.byte	0x08
	.zero		1


	//   ....[2]....
        /*00a0*/ 	.word	0x00000250
        /*00a4*/ 	.word	0x000000ff
        /*00a8*/ 	.word	0x00000008
        /*00ac*/ 	.short	0x0100
        /*00ae*/ 	.byte	0x08
	.zero		1


	//   ....[3]....
        /*00b0*/ 	.word	0x00000260
        /*00b4*/ 	.word	0x000000ff
        /*00b8*/ 	.word	0x00000028
        /*00bc*/ 	.short	0x0100
        /*00be*/ 	.byte	0x08
	.zero		1


	//   ....[4]....
        /*00c0*/ 	.word	0x00000270
        /*00c4*/ 	.word	0x000000ff
        /*00c8*/ 	.word	0x00000010
        /*00cc*/ 	.short	0x0100
        /*00ce*/ 	.byte	0x08
	.zero		1


	//   ....[5]....
        /*00d0*/ 	.word	0x00000280
        /*00d4*/ 	.word	0x000000ff
        /*00d8*/ 	.word	0x00000030
        /*00dc*/ 	.short	0x0100
        /*00de*/ 	.byte	0x08
	.zero		1


	//   ....[6]....
        /*00e0*/ 	.word	0x00000290
        /*00e4*/ 	.word	0x000000ff
        /*00e8*/ 	.word	0x00000018
        /*00ec*/ 	.short	0x0100
        /*00ee*/ 	.byte	0x08
	.zero		1


	//   ....[7]....
        /*00f0*/ 	.word	0x000002a0
        /*00f4*/ 	.word	0x000000ff
        /*00f8*/ 	.word	0x00000038
        /*00fc*/ 	.short	0x0100
        /*00fe*/ 	.byte	0x08
	.zero		1


	//   ....[8]....
        /*0100*/ 	.word	0x00000530
        /*0104*/ 	.word	0x000000ff
        /*0108*/ 	.word	0x00000050
        /*010c*/ 	.short	0x0100
        /*010e*/ 	.byte	0x06
	.zero		1


	//   ....[9]....
        /*0110*/ 	.word	0x00000590
        /*0114*/ 	.word	0x000000ff
        /*0118*/ 	.word	0x00000058
        /*011c*/ 	.short	0x0100
        /*011e*/ 	.byte	0x06
	.zero		1


	//   ....[10]....
        /*0120*/ 	.word	0x00001220
        /*0124*/ 	.word	0x00000003
        /*0128*/ 	.word	0x00000000
        /*012c*/ 	.short	0x010a
        /*012e*/ 	.byte	0x3f
	.zero		1


	//   ....[11]....
        /*0130*/ 	.word	0x00001260
        /*0134*/ 	.word	0x00000003
        /*0138*/ 	.word	0x00000000
        /*013c*/ 	.short	0x010a
        /*013e*/ 	.byte	0x3f
	.zero		1


	//   ....[12]....
        /*0140*/ 	.word	0x00001930
        /*0144*/ 	.word	0x00000005
        /*0148*/ 	.word	0x00000000
        /*014c*/ 	.short	0x010a
        /*014e*/ 	.byte	0x3f
	.zero		1


	//   ....[13]....
        /*0150*/ 	.word	0x00001970
        /*0154*/ 	.word	0x00000005
        /*0158*/ 	.word	0x00000000
        /*015c*/ 	.short	0x010a
        /*015e*/ 	.byte	0x3f
	.zero		1


	//   ....[14]....
        /*0160*/ 	.word	0x00001ee0
        /*0164*/ 	.word	0x00000004
        /*0168*/ 	.word	0x00000000
        /*016c*/ 	.short	0x0101
        /*016e*/ 	.byte	0x3f
	.zero		1


	//   ....[15]....
        /*0170*/ 	.word	0x000020a0
        /*0174*/ 	.word	0x00000000
        /*0178*/ 	.word	0x00000000
        /*017c*/ 	.short	0x0101
        /*017e*/ 	.byte	0x3f
	.zero		1


	//   ....[16]....
        /*0180*/ 	.word	0x00004ba0
        /*0184*/ 	.word	0x0000000c
        /*0188*/ 	.word	0x00000020
        /*018c*/ 	.short	0x010a
        /*018e*/ 	.byte	0x3f
	.zero		1


	//   ....[17]....
        /*0190*/ 	.word	0x00004f60
        /*0194*/ 	.word	0x00000005
        /*0198*/ 	.word	0x00000058
        /*019c*/ 	.short	0x0101
        /*019e*/ 	.byte	0x3f
	.zero		1


	//   ....[18]....
        /*01a0*/ 	.word	0x00005660
        /*01a4*/ 	.word	0x00000007
        /*01a8*/ 	.word	0x00000000
        /*01ac*/ 	.short	0x010a
        /*01ae*/ 	.byte	0x3f
	.zero		1


	//   ....[19]....
        /*01b0*/ 	.word	0x000056e0
        /*01b4*/ 	.word	0x00000006
        /*01b8*/ 	.word	0x00000000
        /*01bc*/ 	.short	0x010a
        /*01be*/ 	.byte	0x3f
	.zero		1


	//   ....[20]....
        /*01c0*/ 	.word	0x00005770
        /*01c4*/ 	.word	0x00000007
        /*01c8*/ 	.word	0x00000000
        /*01cc*/ 	.short	0x010a
        /*01ce*/ 	.byte	0x3f
	.zero		1


	//   ....[21]....
        /*01d0*/ 	.word	0x00005800
        /*01d4*/ 	.word	0x00000005
        /*01d8*/ 	.word	0x00000000
        /*01dc*/ 	.short	0x010a
        /*01de*/ 	.byte	0x3f
	.zero		1


	//   ....[22]....
        /*01e0*/ 	.word	0x00005860
        /*01e4*/ 	.word	0x00000003
        /*01e8*/ 	.word	0x00000000
        /*01ec*/ 	.short	0x010a
        /*01ee*/ 	.byte	0x3f
	.zero		1


	//   ....[23]....
        /*01f0*/ 	.word	0x000058b0
        /*01f4*/ 	.word	0x00000005
        /*01f8*/ 	.word	0x00000000
        /*01fc*/ 	.short	0x010a
        /*01fe*/ 	.byte	0x3f
	.zero		1


	//   ....[24]....
        /*0200*/ 	.word	0x00005980
        /*0204*/ 	.word	0x0000000c
        /*0208*/ 	.word	0x00000020
        /*020c*/ 	.short	0x010a
        /*020e*/ 	.byte	0x3f
	.zero		1


	//   ....[25]....
        /*0210*/ 	.word	0x00005a50
        /*0214*/ 	.word	0x00000007
        /*0218*/ 	.word	0x00000000
        /*021c*/ 	.short	0x010a
        /*021e*/ 	.byte	0x3f
	.zero		1


	//   ....[26]....
        /*0220*/ 	.word	0x00005aa0
        /*0224*/ 	.word	0x00000006
        /*0228*/ 	.word	0x00000000
        /*022c*/ 	.short	0x010a
        /*022e*/ 	.byte	0x3f
	.zero		1


	//   ....[27]....
        /*0230*/ 	.word	0x00005af0
        /*0234*/ 	.word	0x00000007
        /*0238*/ 	.word	0x00000000
        /*023c*/ 	.short	0x010a
        /*023e*/ 	.byte	0x3f
	.zero		1


	//----- nvinfo : EIATTR_NUM_MBARRIERS
	.align		4
.L_35:
        /*0240*/ 	.byte	0x03, 0x38
        /*0242*/ 	.short	0x000a


	//----- nvinfo : EIATTR_EXIT_INSTR_OFFSETS
	.align		4
        /*0244*/ 	.byte	0x04, 0x1c
        /*0246*/ 	.short	(.L_37 - .L_36)


	//   ....[0]....
.L_36:
        /*0248*/ 	.word	0x000005e0


	//   ....[1]....
        /*024c*/ 	.word	0x00000ea0


	//   ....[2]....
        /*0250*/ 	.word	0x00004210


	//   ....[3]....
        /*0254*/ 	.word	0x00004840


	//   ....[4]....
        /*0258*/ 	.word	0x00005850


	//----- nvinfo : EIATTR_MAX_THREADS
	.align		4
.L_37:
        /*025c*/ 	.byte	0x04, 0x05
        /*025e*/ 	.short	(.L_39 - .L_38)
.L_38:
        /*0260*/ 	.word	0x00000180
        /*0264*/ 	.word	0x00000001
        /*0268*/ 	.word	0x00000001


	//----- nvinfo : EIATTR_CRS_STACK_SIZE
	.align		4
.L_39:
        /*026c*/ 	.byte	0x04, 0x1e
        /*026e*/ 	.short	(.L_41 - .L_40)
.L_40:
        /*0270*/ 	.word	0x00000000


	//----- nvinfo : EIATTR_CBANK_PARAM_SIZE
	.align		4
.L_41:
        /*0274*/ 	.byte	0x03, 0x19
        /*0276*/ 	.short	0x0470


	//----- nvinfo : EIATTR_PARAM_CBANK
	.align		4
        /*0278*/ 	.byte	0x04, 0x0a
        /*027a*/ 	.short	(.L_43 - .L_42)
	.align		4
.L_42:
        /*027c*/ 	.word	index@(.nv.constant0._ZN7cutlass13device_kernelINS_4gemm6kernel13GemmUniversalIN4cute5tupleIJiiiiEEENS1_10collective13CollectiveMmaINS1_34MainloopSm90TmaGmmaWarpSpecializedILi4ENS5_IJNS4_1CILi1EEESB_SB_EEENS1_35KernelTmaWarpSpecializedCooperativeEEENS5_IJNSA_ILi384EEENSA_ILi16EEENSA_ILi128EEEEEEaNS5_IJlSB_lEEEaSJ_NS4_8TiledMMAINS4_8MMA_AtomIJNS4_4SM904GMMA26MMA_64x16x32_S32S8S8_SS_TNEEEENS4_6LayoutINS5_IJNSA_ILi2EEESB_SB_EEENS5_IJSB_NSA_ILi0EEEST_EEEEENS5_IJNS4_10UnderscoreESW_SW_EEEEENS4_13SM90_TMA_LOADENS4_14ComposedLayoutINS4_7SwizzleILi3ELi4ELi3EEENS4_18smem_ptr_flag_bitsILi8EEENSQ_INS5_IJNSA_ILi8EEESH_EEENS5_IJSH_SB_EEEEEEEvNS4_8identityESZ_S19_vS1A_EENS_8epilogue10collective6detail29Sm90TmaWarpSpecializedAdapterINS1D_15DefaultEpilogueIaSJ_SJ_NS1C_6thread17LinearCombinationIaLi1EiiLNS1H_9ScaleType4KindE0ELNS_15FloatRoundStyleE2EaEENS1_15EpilogueDefaultEEEEEvvEEEEvNT_6ParamsE)
        /*0280*/ 	.short	0x0210
        /*0282*/ 	.short	0x0470


	//----- nvinfo : EIATTR_SW_WAR
	.align		4
.L_43:
        /*0284*/ 	.byte	0x04, 0x36
        /*0286*/ 	.short	(.L_45 - .L_44)
.L_44:
        /*0288*/ 	.word	0x00000008
.L_45:


//--------------------- .nv.callgraph             --------------------------
	.section	.nv.callgraph,"",@"SHT_CUDA_CALLGRAPH"
	.align	4
	.sectionentsize	8
	.align		4
        /*0000*/ 	.word	0x00000000
	.align		4
        /*0004*/ 	.word	0xffffffff
	.align		4
        /*0008*/ 	.word	index@(_ZN7cutlass13device_kernelINS_4gemm6kernel13GemmUniversalIN4cute5tupleIJiiiiEEENS1_10collective13CollectiveMmaINS1_34MainloopSm90TmaGmmaWarpSpecializedILi4ENS5_IJNS4_1CILi1EEESB_SB_EEENS1_35KernelTmaWarpSpecializedCooperativeEEENS5_IJNSA_ILi384EEENSA_ILi16EEENSA_ILi128EEEEEEaNS5_IJlSB_lEEEaSJ_NS4_8TiledMMAINS4_8MMA_AtomIJNS4_4SM904GMMA26MMA_64x16x32_S32S8S8_SS_TNEEEENS4_6LayoutINS5_IJNSA_ILi2EEESB_SB_EEENS5_IJSB_NSA_ILi0EEEST_EEEEENS5_IJNS4_10UnderscoreESW_SW_EEEEENS4_13SM90_TMA_LOADENS4_14ComposedLayoutINS4_7SwizzleILi3ELi4ELi3EEENS4_18smem_ptr_flag_bitsILi8EEENSQ_INS5_IJNSA_ILi8EEESH_EEENS5_IJSH_SB_EEEEEEEvNS4_8identityESZ_S19_vS1A_EENS_8epilogue10collective6detail29Sm90TmaWarpSpecializedAdapterINS1D_15DefaultEpilogueIaSJ_SJ_NS1C_6thread17LinearCombinationIaLi1EiiLNS1H_9ScaleType4KindE0ELNS_15FloatRoundStyleE2EaEENS1_15EpilogueDefaultEEEEEvvEEEEvNT_6ParamsE)
	.align		4
        /*000c*/ 	.word	index@(__assertfail)
	.align		4
        /*0010*/ 	.word	0x00000000
	.align		4
        /*0014*/ 	.word	0xfffffffe
	.align		4
        /*0018*/ 	.word	0x00000000
	.align		4
        /*001c*/ 	.word	0xfffffffd
	.align		4
        /*0020*/ 	.word	0x00000000
	.align		4
        /*0024*/ 	.word	0xfffffffc


//--------------------- .nv.constant4             --------------------------
	.section	.nv.constant4,"a",@progbits
	.align	8
	.align		8
.nv.constant4:
        /*0000*/ 	.dword	__assertfail
	.align		8
        /*0008*/ 	.dword	__unnamed_1
	.align		8
        /*0010*/ 	.dword	_ZN39_INTERNAL_59df904d_4_k_cu_5d560f56_37614cuda3std3__45__cpo5beginE
	.align		8
        /*0018*/ 	.dword	_ZN39_INTERNAL_59df904d_4_k_cu_5d560f56_37614cuda3std3__45__cpo3endE
	.align		8
        /*0020*/ 	.dword	_ZN39_INTERNAL_59df904d_4_k_cu_5d560f56_37614cuda3std3__45__cpo6cbeginE
	.align		8
        /*0028*/ 	.dword	_ZN39_INTERNAL_59df904d_4_k_cu_5d560f56_37614cuda3std3__45__cpo4cendE
	.align		8
        /*0030*/ 	.dword	_ZN39_INTERNAL_59df904d_4_k_cu_5d560f56_37614cuda3std3__441_GLOBAL__N__59df904d_4_k_cu_5d560f56_37616ignoreE
	.align		8
        /*0038*/ 	.dword	_ZN39_INTERNAL_59df904d_4_k_cu_5d560f56_37614cuda3std3__419piecewise_constructE
	.align		8
        /*0040*/ 	.dword	_ZN39_INTERNAL_59df904d_4_k_cu_5d560f56_37614cuda3std3__48in_placeE
	.align		8
        /*0048*/ 	.dword	_ZN39_INTERNAL_59df904d_4_k_cu_5d560f56_37614cuda3std6ranges3__45__cpo4swapE
	.align		8
        /*0050*/ 	.dword	_ZN39_INTERNAL_59df904d_4_k_cu_5d560f56_37614cuda3std6ranges3__45__cpo9iter_moveE
	.align		8
        /*0058*/ 	.dword	_ZN39_INTERNAL_59df904d_4_k_cu_5d560f56_37614cute7productE
	.align		8
        /*0060*/ 	.dword	_ZN39_INTERNAL_59df904d_4_k_cu_5d560f56_37614cute1_E
	.align		8
        /*0068*/ 	.dword	$str$22
	.align		8
        /*0070*/ 	.dword	$str$23


//--------------------- .text._ZN7cutlass13device_kernelINS_4gemm6kernel13GemmUniversalIN4cute5tupleIJiiiiEEENS1_10collective13CollectiveMmaINS1_34MainloopSm90TmaGmmaWarpSpecializedILi4ENS5_IJNS4_1CILi1EEESB_SB_EEENS1_35KernelTmaWarpSpecializedCooperativeEEENS5_IJNSA_ILi384EEENSA_ILi16EEENSA_ILi128EEEEEEaNS5_IJlSB_lEEEaSJ_NS4_8TiledMMAINS4_8MMA_AtomIJNS4_4SM904GMMA26MMA_64x16x32_S32S8S8_SS_TNEEEENS4_6LayoutINS5_IJNSA_ILi2EEESB_SB_EEENS5_IJSB_NSA_ILi0EEEST_EEEEENS5_IJNS4_10UnderscoreESW_SW_EEEEENS4_13SM90_TMA_LOADENS4_14ComposedLayoutINS4_7SwizzleILi3ELi4ELi3EEENS4_18smem_ptr_flag_bitsILi8EEENSQ_INS5_IJNSA_ILi8EEESH_EEENS5_IJSH_SB_EEEEEEEvNS4_8identityESZ_S19_vS1A_EENS_8epilogue10collective6detail29Sm90TmaWarpSpecializedAdapterINS1D_15DefaultEpilogueIaSJ_SJ_NS1C_6thread17LinearCombinationIaLi1EiiLNS1H_9ScaleType4KindE0ELNS_15FloatRoundStyleE2EaEENS1_15EpilogueDefaultEEEEEvvEEEEvNT_6ParamsE --------------------------
	.section	.text._ZN7cutlass13device_kernelINS_4gemm6kernel13GemmUniversalIN4cute5tupleIJiiiiEEENS1_10collective13CollectiveMmaINS1_34MainloopSm90TmaGmmaWarpSpecializedILi4ENS5_IJNS4_1CILi1EEESB_SB_EEENS1_35KernelTmaWarpSpecializedCooperativeEEENS5_IJNSA_ILi384EEENSA_ILi16EEENSA_ILi128EEEEEEaNS5_IJlSB_lEEEaSJ_NS4_8TiledMMAINS4_8MMA_AtomIJNS4_4SM904GMMA26MMA_64x16x32_S32S8S8_SS_TNEEEENS4_6LayoutINS5_IJNSA_ILi2EEESB_SB_EEENS5_IJSB_NSA_ILi0EEEST_EEEEENS5_IJNS4_10UnderscoreESW_SW_EEEEENS4_13SM90_TMA_LOADENS4_14ComposedLayoutINS4_7SwizzleILi3ELi4ELi3EEENS4_18smem_ptr_flag_bitsILi8EEENSQ_INS5_IJNSA_ILi8EEESH_EEENS5_IJSH_SB_EEEEEEEvNS4_8identityESZ_S19_vS1A_EENS_8epilogue10collective6detail29Sm90TmaWarpSpecializedAdapterINS1D_15DefaultEpilogueIaSJ_SJ_NS1C_6thread17LinearCombinationIaLi1EiiLNS1H_9ScaleType4KindE0ELNS_15FloatRoundStyleE2EaEENS1_15EpilogueDefaultEEEEEvvEEEEvNT_6ParamsE,"ax",@progbits
	.align	128
.text._ZN7cutlass13device_kernelINS_4gemm6kernel13GemmUniversalIN4cute5tupleIJiiiiEEENS1_10collective13CollectiveMmaINS1_34MainloopSm90TmaGmmaWarpSpecializedILi4ENS5_IJNS4_1CILi1EEESB_SB_EEENS1_35KernelTmaWarpSpecializedCooperativeEEENS5_IJNSA_ILi384EEENSA_ILi16EEENSA_ILi128EEEEEEaNS5_IJlSB_lEEEaSJ_NS4_8TiledMMAINS4_8MMA_AtomIJNS4_4SM904GMMA26MMA_64x16x32_S32S8S8_SS_TNEEEENS4_6LayoutINS5_IJNSA_ILi2EEESB_SB_EEENS5_IJSB_NSA_ILi0EEEST_EEEEENS5_IJNS4_10UnderscoreESW_SW_EEEEENS4_13SM90_TMA_LOADENS4_14ComposedLayoutINS4_7SwizzleILi3ELi4ELi3EEENS4_18smem_ptr_flag_bitsILi8EEENSQ_INS5_IJNSA_ILi8EEESH_EEENS5_IJSH_SB_EEEEEEEvNS4_8identityESZ_S19_vS1A_EENS_8epilogue10collective6detail29Sm90TmaWarpSpecializedAdapterINS1D_15DefaultEpilogueIaSJ_SJ_NS1C_6thread17LinearCombinationIaLi1EiiLNS1H_9ScaleType4KindE0ELNS_15FloatRoundStyleE2EaEENS1_15EpilogueDefaultEEEEEvvEEEEvNT_6ParamsE:
        .type           _ZN7cutlass13device_kernelINS_4gemm6kernel13GemmUniversalIN4cute5tupleIJiiiiEEENS1_10collective13CollectiveMmaINS1_34MainloopSm90TmaGmmaWarpSpecializedILi4ENS5_IJNS4_1CILi1EEESB_SB_EEENS1_35KernelTmaWarpSpecializedCooperativeEEENS5_IJNSA_ILi384EEENSA_ILi16EEENSA_ILi128EEEEEEaNS5_IJlSB_lEEEaSJ_NS4_8TiledMMAINS4_8MMA_AtomIJNS4_4SM904GMMA26MMA_64x16x32_S32S8S8_SS_TNEEEENS4_6LayoutINS5_IJNSA_ILi2EEESB_SB_EEENS5_IJSB_NSA_ILi0EEEST_EEEEENS5_IJNS4_10UnderscoreESW_SW_EEEEENS4_13SM90_TMA_LOADENS4_14ComposedLayoutINS4_7SwizzleILi3ELi4ELi3EEENS4_18smem_ptr_flag_bitsILi8EEENSQ_INS5_IJNSA_ILi8EEESH_EEENS5_IJSH_SB_EEEEEEEvNS4_8identityESZ_S19_vS1A_EENS_8epilogue10collective6detail29Sm90TmaWarpSpecializedAdapterINS1D_15DefaultEpilogueIaSJ_SJ_NS1C_6thread17LinearCombinationIaLi1EiiLNS1H_9ScaleType4KindE0ELNS_15FloatRoundStyleE2EaEENS1_15EpilogueDefaultEEEEEvvEEEEvNT_6ParamsE,@function
        .size           _ZN7cutlass13device_kernelINS_4gemm6kernel13GemmUniversalIN4cute5tupleIJiiiiEEENS1_10collective13CollectiveMmaINS1_34MainloopSm90TmaGmmaWarpSpecializedILi4ENS5_IJNS4_1CILi1EEESB_SB_EEENS1_35KernelTmaWarpSpecializedCooperativeEEENS5_IJNSA_ILi384EEENSA_ILi16EEENSA_ILi128EEEEEEaNS5_IJlSB_lEEEaSJ_NS4_8TiledMMAINS4_8MMA_AtomIJNS4_4SM904GMMA26MMA_64x16x32_S32S8S8_SS_TNEEEENS4_6LayoutINS5_IJNSA_ILi2EEESB_SB_EEENS5_IJSB_NSA_ILi0EEEST_EEEEENS5_IJNS4_10UnderscoreESW_SW_EEEEENS4_13SM90_TMA_LOADENS4_14ComposedLayoutINS4_7SwizzleILi3ELi4ELi3EEENS4_18smem_ptr_flag_bitsILi8EEENSQ_INS5_IJNSA_ILi8EEESH_EEENS5_IJSH_SB_EEEEEEEvNS4_8identityESZ_S19_vS1A_EENS_8epilogue10collective6detail29Sm90TmaWarpSpecializedAdapterINS1D_15DefaultEpilogueIaSJ_SJ_NS1C_6thread17LinearCombinationIaLi1EiiLNS1H_9ScaleType4KindE0ELNS_15FloatRoundStyleE2EaEENS1_15EpilogueDefaultEEEEEvvEEEEvNT_6ParamsE,(.L_x_74 - _ZN7cutlass13device_kernelINS_4gemm6kernel13GemmUniversalIN4cute5tupleIJiiiiEEENS1_10collective13CollectiveMmaINS1_34MainloopSm90TmaGmmaWarpSpecializedILi4ENS5_IJNS4_1CILi1EEESB_SB_EEENS1_35KernelTmaWarpSpecializedCooperativeEEENS5_IJNSA_ILi384EEENSA_ILi16EEENSA_ILi128EEEEEEaNS5_IJlSB_lEEEaSJ_NS4_8TiledMMAINS4_8MMA_AtomIJNS4_4SM904GMMA26MMA_64x16x32_S32S8S8_SS_TNEEEENS4_6LayoutINS5_IJNSA_ILi2EEESB_SB_EEENS5_IJSB_NSA_ILi0EEEST_EEEEENS5_IJNS4_10UnderscoreESW_SW_EEEEENS4_13SM90_TMA_LOADENS4_14ComposedLayoutINS4_7SwizzleILi3ELi4ELi3EEENS4_18smem_ptr_flag_bitsILi8EEENSQ_INS5_IJNSA_ILi8EEESH_EEENS5_IJSH_SB_EEEEEEEvNS4_8identityESZ_S19_vS1A_EENS_8epilogue10collective6detail29Sm90TmaWarpSpecializedAdapterINS1D_15DefaultEpilogueIaSJ_SJ_NS1C_6thread17LinearCombinationIaLi1EiiLNS1H_9ScaleType4KindE0ELNS_15FloatRoundStyleE2EaEENS1_15EpilogueDefaultEEEEEvvEEEEvNT_6ParamsE)
        .other          _ZN7cutlass13device_kernelINS_4gemm6kernel13GemmUniversalIN4cute5tupleIJiiiiEEENS1_10collective13CollectiveMmaINS1_34MainloopSm90TmaGmmaWarpSpecializedILi4ENS5_IJNS4_1CILi1EEESB_SB_EEENS1_35KernelTmaWarpSpecializedCooperativeEEENS5_IJNSA_ILi384EEENSA_ILi16EEENSA_ILi128EEEEEEaNS5_IJlSB_lEEEaSJ_NS4_8TiledMMAINS4_8MMA_AtomIJNS4_4SM904GMMA26MMA_64x16x32_S32S8S8_SS_TNEEEENS4_6LayoutINS5_IJNSA_ILi2EEESB_SB_EEENS5_IJSB_NSA_ILi0EEEST_EEEEENS5_IJNS4_10UnderscoreESW_SW_EEEEENS4_13SM90_TMA_LOADENS4_14ComposedLayoutINS4_7SwizzleILi3ELi4ELi3EEENS4_18smem_ptr_flag_bitsILi8EEENSQ_INS5_IJNSA_ILi8EEESH_EEENS5_IJSH_SB_EEEEEEEvNS4_8identityESZ_S19_vS1A_EENS_8epilogue10collective6detail29Sm90TmaWarpSpecializedAdapterINS1D_15DefaultEpilogueIaSJ_SJ_NS1C_6thread17LinearCombinationIaLi1EiiLNS1H_9ScaleType4KindE0ELNS_15FloatRoundStyleE2EaEENS1_15EpilogueDefaultEEEEEvvEEEEvNT_6ParamsE,@"STO_CUDA_ENTRY STV_DEFAULT"
_ZN7cutlass13device_kernelINS_4gemm6kernel13GemmUniversalIN4cute5tupleIJiiiiEEENS1_10collective13CollectiveMmaINS1_34MainloopSm90TmaGmmaWarpSpecializedILi4ENS5_IJNS4_1CILi1EEESB_SB_EEENS1_35KernelTmaWarpSpecializedCooperativeEEENS5_IJNSA_ILi384EEENSA_ILi16EEENSA_ILi128EEEEEEaNS5_IJlSB_lEEEaSJ_NS4_8TiledMMAINS4_8MMA_AtomIJNS4_4SM904GMMA26MMA_64x16x32_S32S8S8_SS_TNEEEENS4_6LayoutINS5_IJNSA_ILi2EEESB_SB_EEENS5_IJSB_NSA_ILi0EEEST_EEEEENS5_IJNS4_10UnderscoreESW_SW_EEEEENS4_13SM90_TMA_LOADENS4_14ComposedLayoutINS4_7SwizzleILi3ELi4ELi3EEENS4_18smem_ptr_flag_bitsILi8EEENSQ_INS5_IJNSA_ILi8EEESH_EEENS5_IJSH_SB_EEEEEEEvNS4_8identityESZ_S19_vS1A_EENS_8epilogue10collective6detail29Sm90TmaWarpSpecializedAdapterINS1D_15DefaultEpilogueIaSJ_SJ_NS1C_6thread17LinearCombinationIaLi1EiiLNS1H_9ScaleType4KindE0ELNS_15FloatRoundStyleE2EaEENS1_15EpilogueDefaultEEEEEvvEEEEvNT_6ParamsE:
[----:B------:R-:W0:Y:S01]  /*0000*/  LDC R1, c[0x0][0x28] ;  /* 0x00000a00ff017b82 */ /* 0x000e220000000800 */
[----:B------:R-:W1:Y:S01]  /*0010*/  S2R R18, SR_TID.X ;  /* 0x0000000000127919 */ /* 0x000e620000002100 */
[----:B------:R-:W-:Y:S01]  /*0020*/  ELECT P0, URZ, PT ;  /* 0x00000000003f782f */ /* 0x000fe20003800000 */
[----:B------:R-:W-:Y:S01]  /*0030*/  BSSY B0, `(.L_x_0) ;  /* 0x000000f000007945 */ /* 0x000fe20003800000 */
[--C-:B-1----:R-:W-:Y:S02]  /*0040*/  SHF.R.U32.HI R0, RZ, 0x5, R18.reuse ;  /* 0x00000005ff007819 */ /* 0x102fe40000011612 */
[----:B------:R-:W-:-:S03]  /*0050*/  SHF.R.U32.HI R2, RZ, 0x7, R18 ;  /* 0x00000007ff027819 */ /* 0x000fc60000011612 */
[----:B------:R-:W1:Y:S04]  /*0060*/  SHFL.IDX PT, R5, R0, RZ, 0x1f ;  /* 0x00001fff00057589 */ /* 0x000e6800000e0000 */
[----:B------:R2:W3:Y:S01]  /*0070*/  SHFL.IDX PT, R8, R2, RZ, 0x1f ;  /* 0x00001fff02087589 */ /* 0x0004e200000e0000 */
[----:B-1----:R-:W-:-:S13]  /*0080*/  ISETP.NE.OR P0, PT, R5, RZ, !P0 ;  /* 0x000000ff0500720c */ /* 0x002fda0004705670 */
[----:B0-23--:R-:W-:Y:S05]  /*0090*/  @P0 BRA `(.L_x_1) ;  /* 0x0000000000200947 */ /* 0x00dfea0003800000 */
[----:B------:R-:W-:Y:S02]  /*00a0*/  ULDC.64 UR4, c[0x0][0x198] ;  /* 0x0000660000047ab9 */ /* 0x000fe40000000a00 */
[----:B------:R-:W-:Y:S02]  /*00b0*/  UIADD3 UR6, UP0, UR4, 0xf0, URZ ;  /* 0x000000f004067890 */ /* 0x000fe4000ff1e03f */
[----:B------:R-:W-:Y:S02]  /*00c0*/  UIADD3 UR4, UP1, UR4, 0x1f0, URZ ;  /* 0x000001f004047890 */ /* 0x000fe4000ff3e03f */
[----:B------:R-:W-:Y:S02]  /*00d0*/  UIADD3.X UR7, URZ, UR5, URZ, UP0, !UPT ;  /* 0x000000053f077290 */ /* 0x000fe400087fe43f */
[----:B------:R-:W-:-:S07]  /*00e0*/  UIADD3.X UR5, URZ, UR5, URZ, UP1, !UPT ;  /* 0x000000053f057290 */ /* 0x000fce0008ffe43f */
[----:B------:R0:W-:Y:S02]  /*00f0*/  UTMACCTL.PF [UR6] ;  /* 0x00000000060079b9 */ /* 0x0001e40008040000 */
[----:B------:R0:W-:Y:S02]  /*0100*/  UTMACCTL.PF [UR4] ;  /* 0x00000000040079b9 */ /* 0x0001e40008040000 */
[----:B0-----:R-:W-:Y:S01]  /*0110*/  NOP ;  /* 0x0000000000007918 */ /* 0x001fe20000000000 */
.L_x_1:
[----:B------:R-:W-:Y:S05]  /*0120*/  BSYNC B0 ;  /* 0x0000000000007941 */ /* 0x000fea0003800000 */
.L_x_0:
[----:B------:R-:W0:Y:S02]  /*0130*/  SHFL.IDX PT, R2, R0, RZ, 0x1f ;  /* 0x00001fff00027589 */ /* 0x000e2400000e0000 */
[----:B0-----:R-:W-:-:S13]  /*0140*/  ISETP.NE.AND P0, PT, R2, RZ, PT ;  /* 0x000000ff0200720c */ /* 0x001fda0003f05270 */
[----:B------:R-:W-:Y:S05]  /*0150*/  @P0 BRA `(.L_x_2) ;  /* 0x0000000000580947 */ /* 0x000fea0003800000 */
[----:B------:R-:W0:Y:S01]  /*0160*/  S2UR UR8, SR_CgaCtaId ;  /* 0x00000000000879c3 */ /* 0x000e220000008800 */
[----:B------:R-:W-:Y:S01]  /*0170*/  UMOV UR4, 0x400 ;  /* 0x0000040000047882 */ /* 0x000fe20000000000 */
[----:B------:R-:W-:Y:S01]  /*0180*/  UMOV UR5, 0x1 ;  /* 0x0000000100057882 */ /* 0x000fe20000000000 */
[----:B------:R-:W-:Y:S01]  /*0190*/  UMOV UR6, 0x100 ;  /* 0x0000010000067882 */ /* 0x000fe20000000000 */
[----:B------:R-:W-:Y:S01]  /*01a0*/  ELECT P0, URZ, PT ;  /* 0x00000000003f782f */ /* 0x000fe20003800000 */
[----:B------:R-:W-:-:S04]  /*01b0*/  UIADD3 UR6, -UR6, 0x100000, URZ ;  /* 0x0010000006067890 */ /* 0x000fc8000fffe13f */
[----:B------:R-:W-:Y:S02]  /*01c0*/  USHF.L.U32 UR7, UR6, 0xb, URZ ;  /* 0x0000000b06077899 */ /* 0x000fe4000800063f */
[----:B------:R-:W-:Y:S02]  /*01d0*/  USHF.L.U32 UR6, UR6, 0x1, URZ ;  /* 0x0000000106067899 */ /* 0x000fe4000800063f */
[----:B0-----:R-:W-:Y:S02]  /*01e0*/  ULEA UR8, UR8, UR4, 0x18 ;  /* 0x0000000408087291 */ /* 0x001fe4000f8ec03f */
[----:B------:R-:W-:-:S04]  /*01f0*/  UIADD3 UR4, -UR5, 0x100000, URZ ;  /* 0x0010000005047890 */ /* 0x000fc8000fffe13f */
[----:B------:R-:W-:Y:S02]  /*0200*/  USHF.L.U32 UR5, UR4, 0xb, URZ ;  /* 0x0000000b04057899 */ /* 0x000fe4000800063f */
[----:B------:R-:W-:Y:S01]  /*0210*/  USHF.L.U32 UR4, UR4, 0x1, URZ ;  /* 0x0000000104047899 */ /* 0x000fe2000800063f */
[----:B------:R-:W0:Y:S11]  /*0220*/  FENCE.VIEW.ASYNC.S ;  /* 0x00000000000073c6 */ /* 0x000e360000000000 */
[----:B0-----:R0:W1:Y:S01]  /*0230*/  SYNCS.EXCH.64 URZ, [UR8], UR4 ;  /* 0x00000004083f75b2 */ /* 0x0010620008000100 */
[----:B------:R0:W2:Y:S01]  /*0240*/  SYNCS.EXCH.64 URZ, [UR8+0x20], UR6 ;  /* 0x00002006083f75b2 */ /* 0x0000a20008000100 */
[----:B------:R0:W3:Y:S01]  /*0250*/  SYNCS.EXCH.64 URZ, [UR8+0x8], UR4 ;  /* 0x00000804083f75b2 */ /* 0x0000e20008000100 */
[----:B------:R0:W4:Y:S01]  /*0260*/  SYNCS.EXCH.64 URZ, [UR8+0x28], UR6 ;  /* 0x00002806083f75b2 */ /* 0x0001220008000100 */
[----:B------:R0:W0:Y:S01]  /*0270*/  SYNCS.EXCH.64 URZ, [UR8+0x10], UR4 ;  /* 0x00001004083f75b2 */ /* 0x0000220008000100 */
[----:B------:R0:W0:Y:S01]  /*0280*/  SYNCS.EXCH.64 URZ, [UR8+0x30], UR6 ;  /* 0x00003006083f75b2 */ /* 0x0000220008000100 */
[----:B------:R0:W0:Y:S01]  /*0290*/  SYNCS.EXCH.64 URZ, [UR8+0x18], UR4 ;  /* 0x00001804083f75b2 */ /* 0x0000220008000100 */
[----:B------:R0:W0:Y:S01]  /*02a0*/  SYNCS.EXCH.64 URZ, [UR8+0x38], UR6 ;  /* 0x00003806083f75b2 */ /* 0x0000220008000100 */
[----:B------:R-:W-:Y:S01]  /*02b0*/  NOP ;  /* 0x0000000000007918 */ /* 0x000fe20000000000 */
.L_x_2:
[----:B------:R-:W5:Y:S01]  /*02c0*/  SHFL.IDX PT, R0, R0, RZ, 0x1f ;  /* 0x00001fff00007589 */ /* 0x000f6200000e0000 */
[----:B------:R-:W-:Y:S01]  /*02d0*/  ELECT P0, URZ, PT ;  /* 0x00000000003f782f */ /* 0x000fe20003800000 */
[----:B------:R-:W1:Y:S01]  /*02e0*/  LDC R2, c[0x0][0x65c] ;  /* 0x00019700ff027b82 */ /* 0x000e620000000800 */
[----:B------:R-:W-:Y:S01]  /*02f0*/  SHF.R.S32.HI R6, RZ, 0x1f, R5 ;  /* 0x0000001fff067819 */ /* 0x000fe20000011405 */
[----:B------:R-:W2:Y:S01]  /*0300*/  S2R R3, SR_CTAID.Y ;  /* 0x0000000000037919 */ /* 0x000ea20000002600 */
[----:B0-----:R-:W-:Y:S01]  /*0310*/  UMOV UR4, 0x20 ;  /* 0x0000002000047882 */ /* 0x001fe20000000000 */
[----:B------:R-:W-:Y:S01]  /*0320*/  ISETP.NE.AND P2, PT, R8, RZ, PT ;  /* 0x000000ff0800720c */ /* 0x000fe20003f45270 */
[----:B------:R-:W-:Y:S01]  /*0330*/  NOP ;  /* 0x0000000000007918 */ /* 0x000fe20000000000 */
[----:B------:R-:W0:Y:S01]  /*0340*/  S2R R4, SR_CTAID.X ;  /* 0x0000000000047919 */ /* 0x000e220000002500 */
[----:B------:R-:W-:Y:S01]  /*0350*/  LEA.HI R6, R6, R5, RZ, 0x2 ;  /* 0x0000000506067211 */ /* 0x000fe200078f10ff */
[----:B------:R-:W-:Y:S01]  /*0360*/  NOP ;  /* 0x0000000000007918 */ /* 0x000fe20000000000 */
[----:B-----5:R-:W-:-:S02]  /*0370*/  ISETP.NE.OR P0, PT, R0, RZ, !P0 ;  /* 0x000000ff0000720c */ /* 0x020fc40004705670 */
[----:B-1----:R-:W-:-:S04]  /*0380*/  ISETP.NE.AND P3, PT, R2, 0x1, PT ;  /* 0x000000010200780c */ /* 0x002fc80003f65270 */
[----:B------:R-:W-:Y:S02]  /*0390*/  P2R R0, PR, RZ, 0x8 ;  /* 0x00000008ff007803 */ /* 0x000fe40000000000 */
[----:B------:R-:W-:-:S05]  /*03a0*/  LOP3.LUT R0, R6, 0xfffffffc, RZ, 0xc0, !PT ;  /* 0xfffffffc06007812 */ /* 0x000fca00078ec0ff */
[----:B------:R-:W-:Y:S01]  /*03b0*/  VOTEU.ALL UP0, P0 ;  /* 0x00000000003f7886 */ /* 0x000fe20000000000 */
[----:B------:R-:W-:Y:S01]  /*03c0*/  IMAD.IADD R0, R5, 0x1, -R0 ;  /* 0x0000000105007824 */ /* 0x000fe200078e0a00 */
[----:B------:R-:W0:Y:S01]  /*03d0*/  @P3 LDC R17, c[0x0][0x10] ;  /* 0x00000400ff113b82 */ /* 0x000e220000000800 */
[----:B------:R-:W-:Y:S01]  /*03e0*/  VOTEU.ALL UP1, P0 ;  /* 0x00000000003f7886 */ /* 0x000fe20000020000 */
[----:B--2---:R-:W-:Y:S01]  /*03f0*/  @P3 IMAD.MOV.U32 R6, RZ, RZ, R3 ;  /* 0x000000ffff063224 */ /* 0x004fe200078e0003 */
[----:B------:R-:W-:Y:S01]  /*0400*/  @!UP0 UMOV UR6, 0x400 ;  /* 0x0000040000068882 */ /* 0x000fe20000000000 */
[----:B------:R-:W-:-:S04]  /*0410*/  @!UP0 UIADD3 UR4, -UR4, 0x100000, URZ ;  /* 0x0010000004048890 */ /* 0x000fc8000fffe13f */
[----:B------:R-:W-:Y:S02]  /*0420*/  @!UP0 USHF.L.U32 UR5, UR4, 0xb, URZ ;  /* 0x0000000b04058899 */ /* 0x000fe4000800063f */
[----:B------:R-:W-:Y:S01]  /*0430*/  @!UP0 USHF.L.U32 UR4, UR4, 0x1, URZ ;  /* 0x0000000104048899 */ /* 0x000fe2000800063f */
[----:B------:R-:W-:Y:S02]  /*0440*/  @P3 IMAD.MOV.U32 R7, RZ, RZ, RZ ;  /* 0x000000ffff073224 */ /* 0x000fe400078e00ff */
[----:B------:R-:W-:Y:S01]  /*0450*/  IMAD.MOV.U32 R5, RZ, RZ, RZ ;  /* 0x000000ffff057224 */ /* 0x000fe200078e00ff */
[----:B------:R-:W1:Y:S01]  /*0460*/  @!UP0 S2UR UR7, SR_CgaCtaId ;  /* 0x00000000000789c3 */ /* 0x000e620000008800 */
[----:B------:R-:W-:-:S07]  /*0470*/  @P3 IMAD.MOV.U32 R11, RZ, RZ, RZ ;  /* 0x000000ffff0b3224 */ /* 0x000fce00078e00ff */
[----:B------:R-:W2:Y:S01]  /*0480*/  @!P3 LDC R9, c[0x0][0xc] ;  /* 0x00000300ff09bb82 */ /* 0x000ea20000000800 */
[----:B0-----:R-:W-:-:S04]  /*0490*/  @P3 IMAD.WIDE.U32 R16, R4, R17, R6 ;  /* 0x0000001104103225 */ /* 0x001fc800078e0006 */
[----:B------:R-:W-:Y:S01]  /*04a0*/  @P3 IMAD.IADD R17, R17, 0x1, R11 ;  /* 0x0000000111113824 */ /* 0x000fe200078e020b */
[----:B-1----:R-:W-:Y:S01]  /*04b0*/  @!UP0 ULEA UR6, UR7, UR6, 0x18 ;  /* 0x0000000607068291 */ /* 0x002fe2000f8ec03f */
[----:B------:R-:W-:Y:S01]  /*04c0*/  VOTEU.ALL UP0, P0 ;  /* 0x00000000003f7886 */ /* 0x000fe20000000000 */
[----:B------:R-:W-:-:S04]  /*04d0*/  ISETP.NE.AND P0, PT, R0, 0x3, PT ;  /* 0x000000030000780c */ /* 0x000fc80003f05270 */
[----:B------:R-:W-:Y:S01]  /*04e0*/  ISETP.EQ.OR P0, PT, R0, RZ, !P0 ;  /* 0x000000ff0000720c */ /* 0x000fe20004702670 */
[----:B--2---:R-:W-:-:S03]  /*04f0*/  @!P3 IMAD.WIDE.U32 R6, R9, R3, R4 ;  /* 0x000000030906b225 */ /* 0x004fc600078e0004 */
[C---:B------:R-:W-:Y:S01]  /*0500*/  ISETP.EQ.AND P0, PT, R8.reuse, RZ, P0 ;  /* 0x000000ff0800720c */ /* 0x040fe20000702270 */
[----:B------:R-:W-:Y:S01]  /*0510*/  VIADD R8, R8, 0xffffffff ;  /* 0xffffffff08087836 */ /* 0x000fe20000000000 */
[----:B------:R-:W0:Y:S02]  /*0520*/  FENCE.VIEW.ASYNC.S ;  /* 0x00000000000073c6 */ /* 0x000e240000000000 */
[----:B0-----:R0:W3:Y:S01]  /*0530*/  @!UP0 SYNCS.EXCH.64 URZ, [UR6+0x50], UR4 ;  /* 0x00005004063f85b2 */ /* 0x0010e20008000100 */
[----:B------:R-:W-:Y:S01]  /*0540*/  @!P3 IMAD.MOV.U32 R16, RZ, RZ, R6 ;  /* 0x000000ffff10b224 */ /* 0x000fe200078e0006 */
[----:B------:R-:W-:Y:S01]  /*0550*/  SEL R19, RZ, 0x1, !P0 ;  /* 0x00000001ff137807 */ /* 0x000fe20004000000 */
[----:B------:R-:W-:Y:S01]  /*0560*/  @!P3 IMAD.MOV.U32 R17, RZ, RZ, R7 ;  /* 0x000000ffff11b224 */ /* 0x000fe200078e0007 */
[----:B------:R-:W-:-:S04]  /*0570*/  ISETP.GE.U32.AND P1, PT, R8, 0x2, PT ;  /* 0x000000020800780c */ /* 0x000fc80003f26070 */
[----:B------:R-:W-:Y:S01]  /*0580*/  SEL R19, R19, 0x2, P1 ;  /* 0x0000000213137807 */ /* 0x000fe20000800000 */
[----:B------:R0:W3:Y:S01]  /*0590*/  @!UP1 SYNCS.EXCH.64 URZ, [UR6+0x58], UR4 ;  /* 0x00005804063f95b2 */ /* 0x0000e20008000100 */
[----:B------:R-:W-:Y:S01]  /*05a0*/  NOP ;  /* 0x0000000000007918 */ /* 0x000fe20000000000 */
[----:B---34-:R-:W-:Y:S06]  /*05b0*/  BAR.SYNC.DEFER_BLOCKING 0x0 ;  /* 0x0000000000007b1d */ /* 0x018fec0000010000 */
[----:B------:R-:W-:Y:S05]  /*05c0*/  @!P2 BRA `(.L_x_3) ;  /* 0x0000003c0014a947 */ /* 0x000fea0003800000 */
[----:B------:R-:W-:-:S13]  /*05d0*/  ISETP.GT.U32.AND P0, PT, R8, 0x1, PT ;  /* 0x000000010800780c */ /* 0x000fda0003f04070 */
[----:B0-----:R-:W-:Y:S05]  /*05e0*/  @P0 EXIT ;  /* 0x000000000000094d */ /* 0x001fea0003800000 */
[----:B------:R-:W-:Y:S01]  /*05f0*/  ULDC.64 UR4, c[0x0][0x650] ;  /* 0x0001940000047ab9 */ /* 0x000fe20000000a00 */
[----:B------:R-:W-:Y:S01]  /*0600*/  PRMT R0, RZ, 0x7610, R0 ;  /* 0x00007610ff007816 */ /* 0x000fe20000000000 */
[----:B------:R-:W-:Y:S01]  /*0610*/  IMAD.MOV.U32 R49, RZ, RZ, -0x1 ;  /* 0xffffffffff317424 */ /* 0x000fe200078e00ff */
[----:B------:R-:W-:Y:S01]  /*0620*/  ISETP.GE.U32.AND P0, PT, R16, UR4, PT ;  /* 0x0000000410007c0c */ /* 0x000fe2000bf06070 */
[----:B------:R-:W-:Y:S02]  /*0630*/  IMAD.MOV.U32 R50, RZ, RZ, -0x1 ;  /* 0xffffffffff327424 */ /* 0x000fe400078e00ff */
[----:B------:R-:W-:Y:S01]  /*0640*/  IMAD.MOV.U32 R51, RZ, RZ, -0x1 ;  /* 0xffffffffff337424 */ /* 0x000fe200078e00ff */
[----:B------:R-:W-:-:S13]  /*0650*/  ISETP.GE.U32.AND.EX P0, PT, R17, UR5, PT, P0 ;  /* 0x0000000511007c0c */ /* 0x000fda000bf06100 */
[----:B------:R-:W-:Y:S05]  /*0660*/  @P0 BRA `(.L_x_4) ;  /* 0x0000000400540947 */ /* 0x000fea0003800000 */
[----:B------:R-:W0:Y:S01]  /*0670*/  LDC.64 R14, c[0x0][0x628] ;  /* 0x00018a00ff0e7b82 */ /* 0x000e220000000a00 */
[----:B------:R-:W-:Y:S02]  /*0680*/  IMAD.MOV.U32 R6, RZ, RZ, R16 ;  /* 0x000000ffff067224 */ /* 0x000fe400078e0010 */
[----:B------:R-:W-:-:S05]  /*0690*/  IMAD.MOV.U32 R7, RZ, RZ, R17 ;  /* 0x000000ffff077224 */ /* 0x000fca00078e0011 */
[----:B------:R-:W1:Y:S08]  /*06a0*/  LDC R0, c[0x0][0x630] ;  /* 0x00018c00ff007b82 */ /* 0x000e700000000800 */
[----:B------:R-:W2:Y:S01]  /*06b0*/  LDC.64 R20, c[0x0][0x620] ;  /* 0x00018800ff147b82 */ /* 0x000ea20000000a00 */
[----:B0-----:R-:W-:-:S04]  /*06c0*/  ISETP.NE.U32.AND P0, PT, R14, RZ, PT ;  /* 0x000000ff0e00720c */ /* 0x001fc80003f05070 */
[----:B------:R-:W-:-:S13]  /*06d0*/  ISETP.NE.AND.EX P0, PT, R15, RZ, PT, P0 ;  /* 0x000000ff0f00720c */ /* 0x000fda0003f05300 */
[----:B-12---:R-:W-:Y:S05]  /*06e0*/  @!P0 BRA `(.L_x_5) ;  /* 0x0000000000288947 */ /* 0x006fea0003800000 */
[----:B------:R-:W0:Y:S02]  /*06f0*/  LDC R11, c[0x0][0x634] ;  /* 0x00018d00ff0b7b82 */ /* 0x000e240000000800 */
[----:B0-----:R-:W-:-:S05]  /*0700*/  IADD3 R11, P0, R16, R11, RZ ;  /* 0x0000000b100b7210 */ /* 0x001fca0007f1e0ff */
[----:B------:R-:W-:-:S04]  /*0710*/  IMAD.X R13, RZ, RZ, R17, P0 ;  /* 0x000000ffff0d7224 */ /* 0x000fc800000e0611 */
[----:B------:R-:W-:-:S04]  /*0720*/  IMAD.WIDE.U32 R6, R13, R14, RZ ;  /* 0x0000000e0d067225 */ /* 0x000fc800078e00ff */
[----:B------:R-:W-:-:S04]  /*0730*/  IMAD.WIDE.U32 R8, P0, R11, R15, R6 ;  /* 0x0000000f0b087225 */ /* 0x000fc80007800006 */
[----:B------:R-:W-:-:S04]  /*0740*/  IMAD.WIDE.U32 R6, R11, R14, RZ ;  /* 0x0000000e0b067225 */ /* 0x000fc800078e00ff */
[----:B------:R-:W-:Y:S01]  /*0750*/  IMAD.X R11, RZ, RZ, RZ, P0 ;  /* 0x000000ffff0b7224 */ /* 0x000fe200000e06ff */
[----:B------:R-:W-:Y:S01]  /*0760*/  IADD3 RZ, P0, R7, R8, RZ ;  /* 0x0000000807ff7210 */ /* 0x000fe20007f1e0ff */
[----:B------:R-:W-:-:S04]  /*0770*/  IMAD.MOV.U32 R10, RZ, RZ, R9 ;  /* 0x000000ffff0a7224 */ /* 0x000fc800078e0009 */
[----:B------:R-:W-:-:S08]  /*0780*/  IMAD.WIDE.U32.X R6, R13, R15, R10, P0 ;  /* 0x0000000f0d067225 */ /* 0x000fd000000e040a */
.L_x_5:
[-CC-:B------:R-:W-:Y:S01]  /*0790*/  SHF.R.U64 R51, R6, R0.reuse, R7.reuse ;  /* 0x0000000006337219 */ /* 0x180fe20000001207 */
[----:B------:R-:W0:Y:S01]  /*07a0*/  LDC R10, c[0x0][0x618] ;  /* 0x00018600ff0a7b82 */ /* 0x000e220000000800 */
[----:B------:R-:W-:Y:S01]  /*07b0*/  SHF.R.U32.HI R5, RZ, R0, R7 ;  /* 0x00000000ff057219 */ /* 0x000fe20000011607 */
[----:B------:R-:W-:Y:S01]  /*07c0*/  ULDC UR4, c[0x0][0x150] ;  /* 0x0000540000047ab9 */ /* 0x000fe20000000800 */
[----:B------:R-:W-:Y:S02]  /*07d0*/  IADD3 R9, P0, RZ, -R51, RZ ;  /* 0x80000033ff097210 */ /* 0x000fe40007f1e0ff */
[----:B------:R-:W-:-:S03]  /*07e0*/  I2FP.F32.U32 R0, R4 ;  /* 0x0000000400007245 */ /* 0x000fc60000201000 */
[----:B------:R-:W1:Y:S01]  /*07f0*/  LDC.64 R26, c[0x0][0x640] ;  /* 0x00019000ff1a7b82 */ /* 0x000e620000000a00 */
[----:B------:R-:W-:Y:S02]  /*0800*/  IMAD.X R11, RZ, RZ, ~R5, P0 ;  /* 0x000000ffff0b7224 */ /* 0x000fe400000e0e05 */
[----:B------:R-:W-:Y:S01]  /*0810*/  FMUL R0, R0, UR4 ;  /* 0x0000000400007c20 */ /* 0x000fe20008400000 */
[----:B------:R-:W-:Y:S01]  /*0820*/  IMAD.WIDE.U32 R6, R9, R20, R16 ;  /* 0x0000001409067225 */ /* 0x000fe200078e0010 */
[----:B------:R-:W-:-:S03]  /*0830*/  ULDC UR4, c[0x0][0x154] ;  /* 0x0000550000047ab9 */ /* 0x000fc60000000800 */
[----:B------:R-:W-:Y:S01]  /*0840*/  IMAD R8, R11, R20, RZ ;  /* 0x000000140b087224 */ /* 0x000fe200078e02ff */
[----:B------:R-:W2:Y:S01]  /*0850*/  LDC R5, c[0x0][0x144] ;  /* 0x00005100ff057b82 */ /* 0x000ea20000000800 */
[----:B------:R-:W3:Y:S02]  /*0860*/  F2I.U32.TRUNC.NTZ R0, R0 ;  /* 0x0000000000007305 */ /* 0x000ee4000020f000 */
[----:B------:R-:W-:-:S04]  /*0870*/  IMAD R9, R9, R21, R8 ;  /* 0x0000001509097224 */ /* 0x000fc800078e0208 */
[----:B------:R-:W-:Y:S01]  /*0880*/  IMAD.IADD R7, R7, 0x1, R9 ;  /* 0x0000000107077824 */ /* 0x000fe200078e0209 */
[----:B------:R-:W4:Y:S01]  /*0890*/  LDC R12, c[0x0][0x608] ;  /* 0x00018200ff0c7b82 */ /* 0x000f220000000800 */
[----:B------:R-:W-:-:S03]  /*08a0*/  IMAD.MOV.U32 R9, RZ, RZ, -0x1 ;  /* 0xffffffffff097424 */ /* 0x000fc600078e00ff */
[-CC-:B0-----:R-:W-:Y:S02]  /*08b0*/  SHF.R.U64 R20, R6, R10.reuse, R7.reuse ;  /* 0x0000000a06147219 */ /* 0x181fe40000001207 */
[----:B------:R-:W-:Y:S02]  /*08c0*/  I2FP.F32.U32 R6, R3 ;  /* 0x0000000300067245 */ /* 0x000fe40000201000 */
[----:B------:R-:W0:Y:S01]  /*08d0*/  LDC R24, c[0x0][0x658] ;  /* 0x00019600ff187b82 */ /* 0x000e220000000800 */
[----:B-1----:R-:W-:Y:S01]  /*08e0*/  ISETP.NE.U32.AND P0, PT, R26, RZ, PT ;  /* 0x000000ff1a00720c */ /* 0x002fe20003f05070 */
[----:B---3--:R-:W-:Y:S01]  /*08f0*/  IMAD.MOV R8, RZ, RZ, -R0 ;  /* 0x000000ffff087224 */ /* 0x008fe200078e0a00 */
[----:B------:R-:W-:Y:S01]  /*0900*/  SHF.R.U32.HI R7, RZ, R10, R7 ;  /* 0x0000000aff077219 */ /* 0x000fe20000011607 */
[----:B------:R-:W-:Y:S01]  /*0910*/  FMUL R6, R6, UR4 ;  /* 0x0000000406067c20 */ /* 0x000fe20008400000 */
[----:B------:R-:W-:-:S03]  /*0920*/  ISETP.NE.AND.EX P0, PT, R27, RZ, PT, P0 ;  /* 0x000000ff1b00720c */ /* 0x000fc60003f05300 */
[----:B------:R-:W1:Y:S01]  /*0930*/  LDC R14, c[0x0][0x148] ;  /* 0x00005200ff0e7b82 */ /* 0x000e620000000800 */
[----:B--2---:R-:W-:-:S07]  /*0940*/  IMAD R0, R5, R8, R4 ;  /* 0x0000000805007224 */ /* 0x004fce00078e0204 */
[----:B------:R-:W2:Y:S01]  /*0950*/  LDC R22, c[0x0][0x600] ;  /* 0x00018000ff167b82 */ /* 0x000ea20000000800 */
[-CC-:B----4-:R-:W-:Y:S02]  /*0960*/  SHF.R.U64 R28, R20, R12.reuse, R7.reuse ;  /* 0x0000000c141c7219 */ /* 0x190fe40000001207 */
[----:B------:R-:W-:Y:S01]  /*0970*/  SHF.R.U32.HI R5, RZ, R12, R7 ;  /* 0x0000000cff057219 */ /* 0x000fe20000011607 */
[----:B------:R-:W-:Y:S01]  /*0980*/  IMAD.MOV.U32 R7, RZ, RZ, 0x1 ;  /* 0x00000001ff077424 */ /* 0x000fe200078e00ff */
[----:B------:R3:W4:Y:S03]  /*0990*/  F2I.U32.TRUNC.NTZ R12, R6 ;  /* 0x00000006000c7305 */ /* 0x000726000020f000 */
[----:B------:R-:W1:Y:S01]  /*09a0*/  LDC R15, c[0x0][0x648] ;  /* 0x00019200ff0f7b82 */ /* 0x000e620000000800 */
[-C--:B0-----:R-:W-:Y:S02]  /*09b0*/  SHF.L.U32 R4, R9, R24.reuse, RZ ;  /* 0x0000001809047219 */ /* 0x081fe400000006ff */
[----:B------:R-:W-:-:S02]  /*09c0*/  SHF.R.U64 R30, R28, R24, R5 ;  /* 0x000000181c1e7219 */ /* 0x000fc40000001205 */
[----:B------:R-:W-:Y:S02]  /*09d0*/  LOP3.LUT R11, RZ, R4, RZ, 0x33, !PT ;  /* 0x00000004ff0b7212 */ /* 0x000fe400078e33ff */
[-C--:B------:R-:W-:Y:S01]  /*09e0*/  SHF.R.U32.HI R5, RZ, R24.reuse, R5 ;  /* 0x00000018ff057219 */ /* 0x080fe20000011605 */
[----:B------:R-:W0:Y:S01]  /*09f0*/  LDC R21, c[0x0][0x638] ;  /* 0x00018e00ff157b82 */ /* 0x000e220000000800 */
[----:B------:R-:W-:Y:S01]  /*0a00*/  SHF.L.U32 R10, R7, R24, RZ ;  /* 0x00000018070a7219 */ /* 0x000fe200000006ff */
[----:B------:R-:W-:-:S06]  /*0a10*/  IMAD.MOV.U32 R4, RZ, RZ, R30 ;  /* 0x000000ffff047224 */ /* 0x000fcc00078e001e */
[----:B------:R-:W0:Y:S01]  /*0a20*/  LDC R49, c[0x0][0x610] ;  /* 0x00018400ff317b82 */ /* 0x000e220000000800 */
[----:B---34-:R-:W-:Y:S05]  /*0a30*/  @!P0 BRA `(.L_x_6) ;  /* 0x0000000000288947 */ /* 0x018fea0003800000 */
[----:B------:R-:W3:Y:S02]  /*0a40*/  LDC R9, c[0x0][0x64c] ;  /* 0x00019300ff097b82 */ /* 0x000ee40000000800 */
[----:B---3--:R-:W-:-:S05]  /*0a50*/  IADD3 R9, P0, R30, R9, RZ ;  /* 0x000000091e097210 */ /* 0x008fca0007f1e0ff */
        /* <DEDUP_REMOVED lines=8> */
.L_x_6:
[----:B-1----:R-:W-:Y:S01]  /*0ae0*/  SHF.R.U64 R4, R4, R15, R5 ;  /* 0x0000000f04047219 */ /* 0x002fe20000001205 */
[----:B--2---:R-:W-:Y:S01]  /*0af0*/  VIADD R5, R22, 0xffffffff ;  /* 0xffffffff16057836 */ /* 0x004fe20000000000 */
[----:B------:R-:W-:Y:S01]  /*0b00*/  LOP3.LUT R11, R28, R11, RZ, 0xc0, !PT ;  /* 0x0000000b1c0b7212 */ /* 0x000fe200078ec0ff */
[----:B------:R-:W-:Y:S02]  /*0b10*/  IMAD.MOV R12, RZ, RZ, -R12 ;  /* 0x000000ffff0c7224 */ /* 0x000fe400078e0a0c */
[----:B------:R-:W-:Y:S02]  /*0b20*/  IMAD.MOV R6, RZ, RZ, -R4 ;  /* 0x000000ffff067224 */ /* 0x000fe400078e0a04 */
[----:B------:R-:W-:Y:S01]  /*0b30*/  IMAD R11, R10, R4, R11 ;  /* 0x000000040a0b7224 */ /* 0x000fe200078e020b */
[----:B------:R-:W-:Y:S01]  /*0b40*/  LOP3.LUT R4, R20, R5, RZ, 0xc0, !PT ;  /* 0x0000000514047212 */ /* 0x000fe200078ec0ff */
[----:B------:R-:W-:Y:S02]  /*0b50*/  @P3 IMAD R0, R14, R12, R3 ;  /* 0x0000000c0e003224 */ /* 0x000fe400078e0203 */
[----:B0-----:R-:W-:-:S02]  /*0b60*/  IMAD R3, R6, R21, R30 ;  /* 0x0000001506037224 */ /* 0x001fc400078e021e */
[----:B------:R-:W-:Y:S02]  /*0b70*/  IMAD R49, R11, R49, R0 ;  /* 0x000000310b317224 */ /* 0x000fe400078e0200 */
[----:B------:R-:W-:Y:S02]  /*0b80*/  IMAD R4, R3, R22, R4 ;  /* 0x0000001603047224 */ /* 0x000fe400078e0204 */
[----:B------:R-:W-:-:S03]  /*0b90*/  IMAD.MOV.U32 R0, RZ, RZ, 0x1 ;  /* 0x00000001ff007424 */ /* 0x000fc600078e00ff */
[----:B------:R-:W-:Y:S02]  /*0ba0*/  SEL R50, R4, R49, !P3 ;  /* 0x0000003104327207 */ /* 0x000fe40005800000 */
[----:B------:R-:W-:-:S07]  /*0bb0*/  SEL R49, R49, R4, !P3 ;  /* 0x0000000431317207 */ /* 0x000fce0005800000 */
.L_x_4:
[----:B------:R-:W-:-:S08]  /*0bc0*/  NOP ;  /* 0x0000000000007918 */ /* 0x000fd00000000000 */
[----:B------:R-:W0:Y:S02]  /*0bd0*/  USETMAXREG.TRY_ALLOC.CTAPOOL UP0, 0xe8 ;  /* 0x000000e8000079c8 */ /* 0x000e240008000600 */
[----:B0-----:R-:W-:-:S13]  /*0be0*/  PLOP3.LUT P0, PT, PT, PT, UP0, 0x80, 0x0 ;  /* 0x000000000000781c */ /* 0x001fda0003f0f008 */
[----:B------:R-:W-:Y:S05]  /*0bf0*/  @!P0 BRA `(.L_x_4) ;  /* 0xfffffffc00f08947 */ /* 0x000fea000383ffff */
[----:B------:R-:W-:Y:S01]  /*0c00*/  ULDC.64 UR4, c[0x0][0x598] ;  /* 0x0001660000047ab9 */ /* 0x000fe20000000a00 */
[----:B------:R-:W-:Y:S01]  /*0c10*/  ULDC.64 UR36, c[0x0][0x208] ;  /* 0x0000820000247ab9 */ /* 0x000fe20000000a00 */
[----:B------:R-:W-:-:S04]  /*0c20*/  ISETP.NE.U32.AND P0, PT, RZ, UR4, PT ;  /* 0x00000004ff007c0c */ /* 0x000fc8000bf05070 */
[----:B------:R-:W-:-:S13]  /*0c30*/  ISETP.NE.AND.EX P0, PT, RZ, UR5, PT, P0 ;  /* 0x00000005ff007c0c */ /* 0x000fda000bf05300 */
[----:B------:R-:W-:Y:S05]  /*0c40*/  @!P0 BRA `(.L_x_7) ;  /* 0x00000000001c8947 */ /* 0x000fea0003800000 */
[----:B------:R-:W0:Y:S02]  /*0c50*/  LDC.64 R4, c[0x0][0x598] ;  /* 0x00016600ff047b82 */ /* 0x000e240000000a00 */
[----:B0-----:R-:W2:Y:S02]  /*0c60*/  LDG.E.64 R4, desc[UR36][R4.64] ;  /* 0x0000002404047981 */ /* 0x001ea4000c1e1b00 */
[----:B--2---:R-:W-:-:S04]  /*0c70*/  ISETP.NE.U32.AND P0, PT, R4, RZ, PT ;  /* 0x000000ff0400720c */ /* 0x004fc80003f05070 */
[----:B------:R-:W-:-:S13]  /*0c80*/  ISETP.NE.AND.EX P0, PT, R5, RZ, PT, P0 ;  /* 0x000000ff0500720c */ /* 0x000fda0003f05300 */
[----:B------:R-:W-:Y:S05]  /*0c90*/  @!P0 BRA `(.L_x_7) ;  /* 0x0000000000088947 */ /* 0x000fea0003800000 */
[----:B------:R0:W5:Y:S01]  /*0ca0*/  LD.E R22, desc[UR36][R4.64] ;  /* 0x0000002404167980 */ /* 0x000162000c101900 */
[----:B------:R-:W-:Y:S05]  /*0cb0*/  BRA `(.L_x_8) ;  /* 0x0000000000247947 */ /* 0x000fea0003800000 */
.L_x_7:
[----:B------:R-:W-:Y:S02]  /*0cc0*/  ULDC.64 UR4, c[0x0][0x588] ;  /* 0x0001620000047ab9 */ /* 0x000fe40000000a00 */
[----:B------:R-:W-:-:S04]  /*0cd0*/  ISETP.NE.U32.AND P0, PT, RZ, UR4, PT ;  /* 0x00000004ff007c0c */ /* 0x000fc8000bf05070 */
[----:B------:R-:W-:-:S13]  /*0ce0*/  ISETP.NE.AND.EX P0, PT, RZ, UR5, PT, P0 ;  /* 0x00000005ff007c0c */ /* 0x000fda000bf05300 */
[----:B------:R-:W-:Y:S05]  /*0cf0*/  @!P0 BRA `(.L_x_9) ;  /* 0x00000000000c8947 */ /* 0x000fea0003800000 */
[----:B------:R-:W0:Y:S02]  /*0d00*/  LDC.64 R22, c[0x0][0x588] ;  /* 0x00016200ff167b82 */ /* 0x000e240000000a00 */
[----:B0-----:R1:W5:Y:S01]  /*0d10*/  LDG.E R22, desc[UR36][R22.64] ;  /* 0x0000002416167981 */ /* 0x001362000c1e1900 */
[----:B------:R-:W-:Y:S05]  /*0d20*/  BRA `(.L_x_8) ;  /* 0x0000000000087947 */ /* 0x000fea0003800000 */
.L_x_9:
[----:B------:R-:W-:Y:S02]  /*0d30*/  ULDC UR4, c[0x0][0x580] ;  /* 0x0001600000047ab9 */ /* 0x000fe40000000800 */
[----:B------:R-:W-:-:S07]  /*0d40*/  IMAD.U32 R22, RZ, RZ, UR4 ;  /* 0x00000004ff167e24 */ /* 0x000fce000f8e00ff */
.L_x_8:
[----:B------:R-:W-:Y:S02]  /*0d50*/  ULDC.64 UR4, c[0x0][0x5a0] ;  /* 0x0001680000047ab9 */ /* 0x000fe40000000a00 */
[----:B------:R-:W-:-:S04]  /*0d60*/  ISETP.NE.U32.AND P0, PT, RZ, UR4, PT ;  /* 0x00000004ff007c0c */ /* 0x000fc8000bf05070 */
[----:B------:R-:W-:-:S13]  /*0d70*/  ISETP.NE.AND.EX P0, PT, RZ, UR5, PT, P0 ;  /* 0x00000005ff007c0c */ /* 0x000fda000bf05300 */
[----:B------:R-:W-:Y:S05]  /*0d80*/  @!P0 BRA `(.L_x_10) ;  /* 0x00000000001c8947 */ /* 0x000fea0003800000 */
[----:B0-----:R-:W0:Y:S02]  /*0d90*/  LDC.64 R4, c[0x0][0x5a0] ;  /* 0x00016800ff047b82 */ /* 0x001e240000000a00 */
[----:B0-----:R-:W2:Y:S02]  /*0da0*/  LDG.E.64 R4, desc[UR36][R4.64] ;  /* 0x0000002404047981 */ /* 0x001ea4000c1e1b00 */
[----:B--2---:R-:W-:-:S04]  /*0db0*/  ISETP.NE.U32.AND P0, PT, R4, RZ, PT ;  /* 0x000000ff0400720c */ /* 0x004fc80003f05070 */
[----:B------:R-:W-:-:S13]  /*0dc0*/  ISETP.NE.AND.EX P0, PT, R5, RZ, PT, P0 ;  /* 0x000000ff0500720c */ /* 0x000fda0003f05300 */
[----:B------:R-:W-:Y:S05]  /*0dd0*/  @!P0 BRA `(.L_x_10) ;  /* 0x0000000000088947 */ /* 0x000fea0003800000 */
[----:B-1----:R0:W5:Y:S01]  /*0de0*/  LD.E R23, desc[UR36][R4.64] ;  /* 0x0000002404177980 */ /* 0x002162000c101900 */
[----:B------:R-:W-:Y:S05]  /*0df0*/  BRA `(.L_x_11) ;  /* 0x0000000000247947 */ /* 0x000fea0003800000 */
.L_x_10:
[----:B------:R-:W-:Y:S02]  /*0e00*/  ULDC.64 UR4, c[0x0][0x590] ;  /* 0x0001640000047ab9 */ /* 0x000fe40000000a00 */
[----:B------:R-:W-:-:S04]  /*0e10*/  ISETP.NE.U32.AND P0, PT, RZ, UR4, PT ;  /* 0x00000004ff007c0c */ /* 0x000fc8000bf05070 */
[----:B------:R-:W-:-:S13]  /*0e20*/  ISETP.NE.AND.EX P0, PT, RZ, UR5, PT, P0 ;  /* 0x00000005ff007c0c */ /* 0x000fda000bf05300 */
[----:B------:R-:W-:Y:S05]  /*0e30*/  @!P0 BRA `(.L_x_12) ;  /* 0x00000000000c8947 */ /* 0x000fea0003800000 */
[----:B0-----:R-:W1:Y:S02]  /*0e40*/  LDC.64 R4, c[0x0][0x590] ;  /* 0x00016400ff047b82 */ /* 0x001e640000000a00 */
[----:B-1----:R1:W5:Y:S01]  /*0e50*/  LDG.E R23, desc[UR36][R4.64] ;  /* 0x0000002404177981 */ /* 0x002362000c1e1900 */
[----:B------:R-:W-:Y:S05]  /*0e60*/  BRA `(.L_x_11) ;  /* 0x0000000000087947 */ /* 0x000fea0003800000 */
.L_x_12:
[----:B------:R-:W-:Y:S02]  /*0e70*/  ULDC UR4, c[0x0][0x584] ;  /* 0x0001610000047ab9 */ /* 0x000fe40000000800 */
[----:B-1----:R-:W-:-:S07]  /*0e80*/  IMAD.U32 R23, RZ, RZ, UR4 ;  /* 0x00000004ff177e24 */ /* 0x002fce000f8e00ff */
.L_x_11:
[----:B------:R-:W-:-:S13]  /*0e90*/  LOP3.LUT P0, RZ, R0, 0xff, RZ, 0xc0, !PT ;  /* 0x000000ff00ff7812 */ /* 0x000fda000780c0ff */
[----:B------:R-:W-:Y:S05]  /*0ea0*/  @!P0 EXIT ;  /* 0x000000000000894d */ /* 0x000fea0003800000 */
[----:B------:R-:W-:Y:S01]  /*0eb0*/  ULDC UR4, c[0x0][0x28c] ;  /* 0x0000a30000047ab9 */ /* 0x000fe20000000800 */
[----:B------:R-:W-:Y:S01]  /*0ec0*/  ULDC.64 UR6, c[0x0][0x5c8] ;  /* 0x0001720000067ab9 */ /* 0x000fe20000000a00 */
[----:B------:R-:W-:Y:S02]  /*0ed0*/  UIADD3 UR4, UR4, 0x7f, URZ ;  /* 0x0000007f04047890 */ /* 0x000fe4000fffe03f */
[----:B------:R-:W-:Y:S02]  /*0ee0*/  USHF.L.U64.HI UR40, UR6, 0x7, UR7 ;  /* 0x0000000706287899 */ /* 0x000fe40008010207 */
[----:B------:R-:W-:Y:S02]  /*0ef0*/  USHF.R.S32.HI UR5, URZ, 0x1f, UR4 ;  /* 0x0000001f3f057899 */ /* 0x000fe40008011404 */
[----:B------:R-:W-:Y:S02]  /*0f00*/  USHF.L.U32 UR41, UR6, 0x7, URZ ;  /* 0x0000000706297899 */ /* 0x000fe4000800063f */
[----:B------:R-:W-:Y:S01]  /*0f10*/  ULEA.HI UR5, UR5, UR4, URZ, 0x7 ;  /* 0x0000000405057291 */ /* 0x000fe2000f8f383f */
[----:B------:R-:W-:Y:S01]  /*0f20*/  UMOV UR38, URZ ;  /* 0x0000003f00267c82 */ /* 0x000fe20008000000 */
[----:B------:R-:W-:-:S02]  /*0f30*/  UMOV UR39, URZ ;  /* 0x0000003f00277c82 */ /* 0x000fc40008000000 */
[----:B------:R-:W-:-:S12]  /*0f40*/  USHF.R.S32.HI UR42, URZ, 0x7, UR5 ;  /* 0x000000073f2a7899 */ /* 0x000fd80008011405 */
.L_x_38:
[----:B------:R-:W-:Y:S01]  /*0f50*/  LOP3.LUT R0, R18, 0x80, RZ, 0xc0, !PT ;  /* 0x0000008012007812 */ /* 0x000fe200078ec0ff */
[----:B------:R-:W2:Y:S01]  /*0f60*/  S2UR UR7, SR_CgaCtaId ;  /* 0x00000000000779c3 */ /* 0x000ea20000008800 */
[----:B------:R-:W-:Y:S02]  /*0f70*/  UMOV UR6, 0x400 ;  /* 0x0000040000067882 */ /* 0x000fe40000000000 */
[----:B------:R-:W-:-:S06]  /*0f80*/  SHF.R.U32.HI R0, RZ, 0x7, R0 ;  /* 0x00000007ff007819 */ /* 0x000fcc0000011600 */
[----:B------:R-:W3:Y:S01]  /*0f90*/  SHFL.IDX PT, R0, R0, RZ, 0x1f ;  /* 0x00001fff00007589 */ /* 0x000ee200000e0000 */
[----:B--2---:R-:W-:Y:S01]  /*0fa0*/  ULEA UR6, UR7, UR6, 0x18 ;  /* 0x0000000607067291 */ /* 0x004fe2000f8ec03f */
[----:B---3--:R-:W-:-:S13]  /*0fb0*/  R2UR UR4, R0 ;  /* 0x00000000000472ca */ /* 0x008fda00000e0000 */
[----:B------:R-:W-:-:S04]  /*0fc0*/  ULEA.HI UR5, UR4, UR4, URZ, 0x1 ;  /* 0x0000000404057291 */ /* 0x000fc8000f8f083f */
[----:B------:R-:W-:-:S04]  /*0fd0*/  ULOP3.LUT UR5, UR5, 0x7fffe, URZ, 0xc0, !UPT ;  /* 0x0007fffe05057892 */ /* 0x000fc8000f8ec03f */
[----:B------:R-:W-:-:S03]  /*0fe0*/  UIADD3 UR5, UR4, -UR5, URZ ;  /* 0x8000000504057290 */ /* 0x000fc6000fffe03f */
[----:B------:R-:W-:Y:S01]  /*0ff0*/  ULDC UR4, c[0x0][0x28c] ;  /* 0x0000a30000047ab9 */ /* 0x000fe20000000800 */
[----:B------:R-:W-:Y:S01]  /*1000*/  ULEA UR5, UR5, UR6, 0xd ;  /* 0x0000000605057291 */ /* 0x000fe2000f8e683f */
[----:B------:R-:W-:-:S03]  /*1010*/  ISETP.LT.AND P0, PT, RZ, UR4, PT ;  /* 0x00000004ff007c0c */ /* 0x000fc6000bf01270 */
[----:B------:R-:W-:-:S04]  /*1020*/  UIADD3 UR5, UR5, 0x100, URZ ;  /* 0x0000010005057890 */ /* 0x000fc8000fffe03f */
[----:B------:R-:W-:-:S04]  /*1030*/  USHF.R.U32.HI UR5, URZ, 0x4, UR5 ;  /* 0x000000043f057899 */ /* 0x000fc80008011605 */
[----:B------:R-:W-:Y:S02]  /*1040*/  ULOP3.LUT UR43, UR5, 0x3fff, URZ, 0xc0, !UPT ;  /* 0x00003fff052b7892 */ /* 0x000fe4000f8ec03f */
[----:B-1----:R-:W-:Y:S10]  /*1050*/  @P0 BRA `(.L_x_13) ;  /* 0x0000000000400947 */ /* 0x002ff40003800000 */
[----:B------:R-:W-:Y:S01]  /*1060*/  MOV R0, 0x0 ;  /* 0x0000000000007802 */ /* 0x000fe20000000f00 */
[----:B------:R-:W-:Y:S01]  /*1070*/  ULDC.64 UR4, c[0x4][0x68] ;  /* 0x01001a0000047ab9 */ /* 0x000fe20000000a00 */
[----:B------:R-:W-:Y:S01]  /*1080*/  ULDC.64 UR6, c[0x4][0x8] ;  /* 0x0100020000067ab9 */ /* 0x000fe20000000a00 */
[----:B01----:R-:W-:Y:S01]  /*1090*/  IMAD.U32 R4, RZ, RZ, UR4 ;  /* 0x00000004ff047e24 */ /* 0x003fe2000f8e00ff */
[----:B------:R0:W1:Y:S01]  /*10a0*/  LDC.64 R14, c[0x4][R0] ;  /* 0x01000000000e7b82 */ /* 0x0000620000000a00 */
[----:B------:R-:W-:Y:S01]  /*10b0*/  IMAD.U32 R5, RZ, RZ, UR5 ;  /* 0x00000005ff057e24 */ /* 0x000fe2000f8e00ff */
[----:B------:R-:W-:Y:S01]  /*10c0*/  ULDC.64 UR4, c[0x4][0x70] ;  /* 0x01001c0000047ab9 */ /* 0x000fe20000000a00 */
[----:B------:R-:W-:Y:S02]  /*10d0*/  IMAD.U32 R10, RZ, RZ, UR6 ;  /* 0x00000006ff0a7e24 */ /* 0x000fe4000f8e00ff */
[----:B------:R-:W-:Y:S02]  /*10e0*/  IMAD.U32 R6, RZ, RZ, UR4 ;  /* 0x00000004ff067e24 */ /* 0x000fe4000f8e00ff */
[----:B------:R-:W-:-:S02]  /*10f0*/  IMAD.U32 R7, RZ, RZ, UR5 ;  /* 0x00000005ff077e24 */ /* 0x000fc4000f8e00ff */
[----:B------:R-:W-:Y:S02]  /*1100*/  IMAD.U32 R11, RZ, RZ, UR7 ;  /* 0x00000007ff0b7e24 */ /* 0x000fe4000f8e00ff */
[----:B------:R-:W-:Y:S02]  /*1110*/  IMAD.MOV.U32 R8, RZ, RZ, 0x1e1 ;  /* 0x000001e1ff087424 */ /* 0x000fe400078e00ff */
[----:B------:R-:W-:Y:S02]  /*1120*/  IMAD.MOV.U32 R12, RZ, RZ, 0x1 ;  /* 0x00000001ff0c7424 */ /* 0x000fe400078e00ff */
[----:B0-----:R-:W-:-:S07]  /*1130*/  IMAD.MOV.U32 R13, RZ, RZ, RZ ;  /* 0x000000ffff0d7224 */ /* 0x001fce00078e00ff */
[----:B------:R-:W-:-:S07]  /*1140*/  LEPC R20, `(.L_x_13) ;  /* 0x000000001014794e */ /* 0x000fce0000000000 */
[----:B-1---5:R-:W-:Y:S05]  /*1150*/  CALL.ABS.NOINC R14 ;  /* 0x000000000e007343 */ /* 0x022fea0003c00000 */
.L_x_13:
[----:B------:R-:W-:-:S04]  /*1160*/  LOP3.LUT R0, R19, 0x1, RZ, 0xfc, !PT ;  /* 0x0000000113007812 */ /* 0x000fc800078efcff */
[----:B------:R-:W-:-:S13]  /*1170*/  ISETP.NE.AND P0, PT, R0, 0x3, PT ;  /* 0x000000030000780c */ /* 0x000fda0003f05270 */
[----:B------:R-:W-:Y:S05]  /*1180*/  @!P0 BRA `(.L_x_14) ;  /* 0x0000000000048947 */ /* 0x000fea0003800000 */
[----:B------:R-:W-:Y:S01]  /*1190*/  BPT.TRAP 0x1 ;  /* 0x000000040000795c */ /* 0x000fe20000300000 */
.L_x_14:
[----:B------:R-:W2:Y:S01]  /*11a0*/  S2UR UR5, SR_CgaCtaId ;  /* 0x00000000000579c3 */ /* 0x000ea20000008800 */
[----:B------:R-:W-:Y:S01]  /*11b0*/  UMOV UR4, 0x400 ;  /* 0x0000040000047882 */ /* 0x000fe20000000000 */
[----:B------:R-:W-:Y:S02]  /*11c0*/  IMAD.U32 R0, RZ, RZ, UR38 ;  /* 0x00000026ff007e24 */ /* 0x000fe4000f8e00ff */
[----:B------:R-:W-:-:S03]  /*11d0*/  IMAD.U32 R3, RZ, RZ, UR39 ;  /* 0x00000027ff037e24 */ /* 0x000fc6000f8e00ff */
[----:B------:R-:W-:Y:S01]  /*11e0*/  SHF.L.U32 R0, R0, 0x1f, RZ ;  /* 0x0000001f00007819 */ /* 0x000fe200000006ff */
[----:B--2---:R-:W-:-:S06]  /*11f0*/  ULEA UR4, UR5, UR4, 0x18 ;  /* 0x0000000405047291 */ /* 0x004fcc000f8ec03f */
[----:B------:R-:W-:-:S04]  /*1200*/  IMAD.U32 R6, RZ, RZ, UR4 ;  /* 0x00000004ff067e24 */ /* 0x000fc8000f8e00ff */
[----:B------:R-:W-:-:S04]  /*1210*/  IMAD R3, R3, 0x8, R6 ;  /* 0x0000000803037824 */ /* 0x000fc800078e0206 */
[----:B------:R2:W3:Y:S01]  /*1220*/  SYNCS.PHASECHK.TRANS64.TRYWAIT P1, [R3+URZ], R0 ;  /* 0x00000000030075a7 */ /* 0x0004e2000802017f */
[----:B------:R-:W-:Y:S05]  /*1230*/  @!P0 BRA `(.L_x_15) ;  /* 0x0000000000048947 */ /* 0x000fea0003800000 */
[----:B------:R-:W-:Y:S01]  /*1240*/  BPT.TRAP 0x1 ;  /* 0x000000040000795c */ /* 0x000fe20000300000 */
.L_x_15:
[----:B---3--:R-:W-:Y:S05]  /*1250*/  @P1 BRA `(.L_x_16) ;  /* 0x0000000000081947 */ /* 0x008fea0003800000 */
[----:B------:R-:W3:Y:S02]  /*1260*/  SYNCS.PHASECHK.TRANS64.TRYWAIT P1, [R3+URZ], R0 ;  /* 0x00000000030075a7 */ /* 0x000ee4000802017f */
[----:B---3--:R-:W-:Y:S05]  /*1270*/  @!P1 BRA `(.L_x_17) ;  /* 0x0000004400789947 */ /* 0x008fea0003800000 */
.L_x_16:
[----:B------:R-:W-:-:S04]  /*1280*/  UISETP.LT.AND UP0, UPT, UR42, 0x1, UPT ;  /* 0x000000012a00788c */ /* 0x000fc8000bf01270 */
[----:B------:R-:W-:-:S06]  /*1290*/  USEL UR4, UR42, 0x1, UP0 ;  /* 0x000000012a047887 */ /* 0x000fcc0008000000 */
[----:B--23--:R-:W-:Y:S01]  /*12a0*/  IMAD.U32 R0, RZ, RZ, UR4 ;  /* 0x00000004ff007e24 */ /* 0x00cfe2000f8e00ff */
[----:B------:R-:W-:Y:S05]  /*12b0*/  WARPSYNC.ALL ;  /* 0x0000000000007948 */ /* 0x000fea0003800000 */
[----:B------:R-:W-:-:S04]  /*12c0*/  IADD3 R0, -R0, UR42, RZ ;  /* 0x0000002a00007c10 */ /* 0x000fc8000fffe1ff */
[----:B------:R-:W-:Y:S02]  /*12d0*/  ISETP.GE.AND P1, PT, R0, 0x1, PT ;  /* 0x000000010000780c */ /* 0x000fe40003f26270 */
[----:B------:R-:W-:Y:S01]  /*12e0*/  R2UR UR4, R6 ;  /* 0x00000000060472ca */ /* 0x000fe200000e0000 */
[----:B------:R-:W-:Y:S01]  /*12f0*/  WARPGROUP.ARRIVE ;  /* 0x00000000000079c5 */ /* 0x000fe20000000000 */
[----:B------:R-:W-:Y:S01]  /*1300*/  UMOV UR9, 0x40000040 ;  /* 0x4000004000097882 */ /* 0x000fe20000000000 */
[----:B------:R-:W-:-:S10]  /*1310*/  UMOV UR11, 0x40000040 ;  /* 0x40000040000b7882 */ /* 0x000fd40000000000 */
[----:B------:R-:W-:-:S04]  /*1320*/  UIADD3 UR4, UR4, 0x30100, URZ ;  /* 0x0003010004047890 */ /* 0x000fc8000fffe03f */
[----:B------:R-:W-:-:S04]  /*1330*/  USHF.R.U32.HI UR4, URZ, 0x4, UR4 ;  /* 0x000000043f047899 */ /* 0x000fc80008011604 */
[----:B------:R-:W-:Y:S02]  /*1340*/  ULOP3.LUT UR5, UR4, 0x3fff, URZ, 0xc0, !UPT ;  /* 0x00003fff04057892 */ /* 0x000fe4000f8ec03f */
[----:B------:R-:W-:Y:S02]  /*1350*/  ULOP3.LUT UR4, UR43, 0x10000, URZ, 0xfc, !UPT ;  /* 0x000100002b047892 */ /* 0x000fe4000f8efc3f */
[----:B------:R-:W-:Y:S02]  /*1360*/  ULOP3.LUT UR5, UR5, 0x10000, URZ, 0xfc, !UPT ;  /* 0x0001000005057892 */ /* 0x000fe4000f8efc3f */
[----:B------:R-:W-:Y:S02]  /*1370*/  UIMAD UR6, UR39, 0xc00, UR4 ;  /* 0x00000c00270678a4 */ /* 0x000fe4000f8e0204 */
[----:B------:R-:W-:Y:S02]  /*1380*/  ULEA UR7, UR39, UR5, 0x7 ;  /* 0x0000000527077291 */ /* 0x000fe4000f8e383f */
[----:B------:R-:W-:-:S02]  /*1390*/  UIADD3 UR12, UR6, 0x400, URZ ;  /* 0x00000400060c7890 */ /* 0x000fc4000fffe03f */
[----:B------:R-:W-:Y:S02]  /*13a0*/  UIADD3 UR13, UR6, 0x800, URZ ;  /* 0x00000800060d7890 */ /* 0x000fe4000fffe03f */
[----:B------:R-:W-:Y:S01]  /*13b0*/  UMOV UR8, UR6 ;  /* 0x0000000600087c82 */ /* 0x000fe20008000000 */
[----:B------:R-:W-:Y:S02]  /*13c0*/  UMOV UR10, UR7 ;  /* 0x00000007000a7c82 */ /* 0x000fe40008000000 */
[----:B------:R-:W-:Y:S01]  /*13d0*/  IGMMA.64x16x32.S8.S8 R40, gdesc[UR8], RZ, !UPT, gsb0 ;  /* 0x00600000082879f1 */ /* 0x000fe2000c0410ff */
[----:B------:R-:W-:Y:S01]  /*13e0*/  UMOV UR8, UR12 ;  /* 0x0000000c00087c82 */ /* 0x000fe20008000000 */
[----:B------:R-:W-:Y:S01]  /*13f0*/  UMOV UR9, 0x40000040 ;  /* 0x4000004000097882 */ /* 0x000fe20000000000 */
[----:B------:R-:W-:Y:S01]  /*1400*/  UIADD3 UR12, UR6, 0x402, URZ ;  /* 0x00000402060c7890 */ /* 0x000fe2000fffe03f */
[----:B------:R-:W-:Y:S02]  /*1410*/  WARPGROUP.DEPBAR.LE gsb0, 0x0 ;  /* 0x00008000000079c5 */ /* 0x000fe40000010000 */
[----:B------:R-:W-:-:S06]  /*1420*/  WARPGROUP.ARRIVE ;  /* 0x00000000000079c5 */ /* 0x000fcc0000000000 */
[----:B------:R-:W-:Y:S01]  /*1430*/  IGMMA.64x16x32.S8.S8 R32, gdesc[UR8], RZ, !UPT, gsb0 ;  /* 0x00600000082079f1 */ /* 0x000fe2000c0410ff */
[----:B------:R-:W-:Y:S01]  /*1440*/  UMOV UR8, UR13 ;  /* 0x0000000d00087c82 */ /* 0x000fe20008000000 */
[----:B------:R-:W-:Y:S01]  /*1450*/  UMOV UR9, 0x40000040 ;  /* 0x4000004000097882 */ /* 0x000fe20000000000 */
[----:B------:R-:W-:Y:S01]  /*1460*/  UIADD3 UR13, UR6, 0x802, URZ ;  /* 0x00000802060d7890 */ /* 0x000fe2000fffe03f */
[----:B------:R-:W-:Y:S02]  /*1470*/  WARPGROUP.DEPBAR.LE gsb0, 0x0 ;  /* 0x00008000000079c5 */ /* 0x000fe40000010000 */
[----:B------:R-:W-:-:S06]  /*1480*/  WARPGROUP.ARRIVE ;  /* 0x00000000000079c5 */ /* 0x000fcc0000000000 */
[----:B------:R-:W-:Y:S01]  /*1490*/  IGMMA.64x16x32.S8.S8 R24, gdesc[UR8], RZ, !UPT, gsb0 ;  /* 0x00600000081879f1 */ /* 0x000fe2000c0410ff */
[----:B------:R-:W-:Y:S02]  /*14a0*/  UIADD3 UR8, UR6, 0x2, URZ ;  /* 0x0000000206087890 */ /* 0x000fe4000fffe03f */
[----:B------:R-:W-:Y:S01]  /*14b0*/  UIADD3 UR10, UR7, 0x2, URZ ;  /* 0x00000002070a7890 */ /* 0x000fe2000fffe03f */
[----:B------:R-:W-:Y:S01]  /*14c0*/  UMOV UR9, 0x40000040 ;  /* 0x4000004000097882 */ /* 0x000fe20000000000 */
[----:B------:R-:W-:Y:S01]  /*14d0*/  UMOV UR11, 0x40000040 ;  /* 0x40000040000b7882 */ /* 0x000fe20000000000 */
[----:B------:R-:W-:Y:S02]  /*14e0*/  WARPGROUP.DEPBAR.LE gsb0, 0x0 ;  /* 0x00008000000079c5 */ /* 0x000fe40000010000 */
[----:B------:R-:W-:-:S06]  /*14f0*/  WARPGROUP.ARRIVE ;  /* 0x00000000000079c5 */ /* 0x000fcc0000000000 */
[----:B------:R-:W-:Y:S01]  /*1500*/  IGMMA.64x16x32.S8.S8 R40, gdesc[UR8], R40, gsb0 ;  /* 0x00600000082879f1 */ /* 0x000fe20008041028 */
[----:B------:R-:W-:Y:S01]  /*1510*/  UMOV UR8, UR12 ;  /* 0x0000000c00087c82 */ /* 0x000fe20008000000 */
[----:B------:R-:W-:Y:S01]  /*1520*/  UMOV UR9, 0x40000040 ;  /* 0x4000004000097882 */ /* 0x000fe20000000000 */
[----:B------:R-:W-:Y:S01]  /*1530*/  UIADD3 UR12, UR6, 0x404, URZ ;  /* 0x00000404060c7890 */ /* 0x000fe2000fffe03f */
        /* <DEDUP_REMOVED lines=26> */
[----:B------:R-:W-:Y:S02]  /*16e0*/  UIADD3 UR8, UR6, 0x6, URZ ;  /* 0x0000000606087890 */ /* 0x000fe4000fffe03f */
[----:B------:R-:W-:Y:S01]  /*16f0*/  UIADD3 UR10, UR7, 0x6, URZ ;  /* 0x00000006070a7890 */ /* 0x000fe2000fffe03f */
[----:B------:R-:W-:Y:S01]  /*1700*/  UMOV UR9, 0x40000040 ;  /* 0x4000004000097882 */ /* 0x000fe20000000000 */
[----:B------:R-:W-:Y:S01]  /*1710*/  UMOV UR11, 0x40000040 ;  /* 0x40000040000b7882 */ /* 0x000fe20000000000 */
[----:B------:R-:W-:Y:S02]  /*1720*/  UIADD3 UR7, UR6, 0x406, URZ ;  /* 0x0000040606077890 */ /* 0x000fe4000fffe03f */
[----:B------:R-:W-:Y:S01]  /*1730*/  UIADD3 UR6, UR6, 0x806, URZ ;  /* 0x0000080606067890 */ /* 0x000fe2000fffe03f */
        /* <DEDUP_REMOVED lines=12> */
[----:B------:R-:W-:Y:S03]  /*1800*/  IGMMA.64x16x32.S8.S8 R24, gdesc[UR8], R24, gsb0 ;  /* 0x00600000081879f1 */ /* 0x000fe60008041018 */
[----:B------:R-:W-:Y:S02]  /*1810*/  WARPGROUP.DEPBAR.LE gsb0, 0x0 ;  /* 0x00008000000079c5 */ /* 0x000fe40000010000 */
[----:B------:R-:W-:Y:S05]  /*1820*/  @!P1 BRA `(.L_x_18) ;  /* 0x0000000400e49947 */ /* 0x000fea0003800000 */
[----:B------:R-:W-:Y:S02]  /*1830*/  UIADD3 UR6, UR39, 0x1, URZ ;  /* 0x0000000127067890 */ /* 0x000fe4000fffe03f */
[----:B------:R-:W-:Y:S02]  /*1840*/  IMAD.U32 R3, RZ, RZ, UR39 ;  /* 0x00000027ff037e24 */ /* 0x000fe4000f8e00ff */
[----:B------:R-:W-:-:S04]  /*1850*/  UISETP.NE.AND UP0, UPT, UR6, 0x4, UPT ;  /* 0x000000040600788c */ /* 0x000fc8000bf05270 */
[----:B------:R-:W-:Y:S02]  /*1860*/  USEL UR7, URZ, 0x1, UP0 ;  /* 0x000000013f077887 */ /* 0x000fe40008000000 */
[----:B------:R-:W-:Y:S02]  /*1870*/  USEL UR6, UR6, URZ, UP0 ;  /* 0x0000003f06067287 */ /* 0x000fe40008000000 */
[----:B------:R-:W-:-:S06]  /*1880*/  ULOP3.LUT UR7, UR38, UR7, URZ, 0x3c, !UPT ;  /* 0x0000000726077292 */ /* 0x000fcc000f8e3c3f */
[----:B------:R-:W-:-:S07]  /*1890*/  IMAD.U32 R7, RZ, RZ, UR7 ;  /* 0x00000007ff077e24 */ /* 0x000fce000f8e00ff */
.L_x_25:
[----:B------:R-:W-:Y:S05]  /*18a0*/  @!P0 BRA `(.L_x_19) ;  /* 0x0000000000048947 */ /* 0x000fea0003800000 */
[----:B------:R-:W-:Y:S01]  /*18b0*/  BPT.TRAP 0x1 ;  /* 0x000000040000795c */ /* 0x000fe20000300000 */
.L_x_19:
[----:B------:R-:W2:Y:S01]  /*18c0*/  S2UR UR8, SR_CgaCtaId ;  /* 0x00000000000879c3 */ /* 0x000ea20000008800 */
[----:B------:R-:W-:Y:S01]  /*18d0*/  UMOV UR7, 0x400 ;  /* 0x0000040000077882 */ /* 0x000fe20000000000 */
[----:B01----:R-:W-:Y:S01]  /*18e0*/  IMAD.U32 R5, RZ, RZ, UR6 ;  /* 0x00000006ff057e24 */ /* 0x003fe2000f8e00ff */
[----:B------:R-:W-:Y:S01]  /*18f0*/  SHF.L.U32 R4, R7, 0x1f, RZ ;  /* 0x0000001f07047819 */ /* 0x000fe200000006ff */
[----:B--2---:R-:W-:-:S06]  /*1900*/  ULEA UR7, UR8, UR7, 0x18 ;  /* 0x0000000708077291 */ /* 0x004fcc000f8ec03f */
[----:B------:R-:W-:-:S04]  /*1910*/  IMAD.U32 R6, RZ, RZ, UR7 ;  /* 0x00000007ff067e24 */ /* 0x000fc8000f8e00ff */
[----:B------:R-:W-:-:S04]  /*1920*/  IMAD R5, R5, 0x8, R6 ;  /* 0x0000000805057824 */ /* 0x000fc800078e0206 */
[----:B------:R0:W1:Y:S01]  /*1930*/  SYNCS.PHASECHK.TRANS64.TRYWAIT P1, [R5+URZ], R4 ;  /* 0x00000004050075a7 */ /* 0x000062000802017f */
[----:B------:R-:W-:Y:S05]  /*1940*/  @!P0 BRA `(.L_x_20) ;  /* 0x0000000000048947 */ /* 0x000fea0003800000 */
[----:B------:R-:W-:Y:S01]  /*1950*/  BPT.TRAP 0x1 ;  /* 0x000000040000795c */ /* 0x000fe20000300000 */
.L_x_20:
[----:B-1----:R-:W-:Y:S05]  /*1960*/  @P1 BRA `(.L_x_21) ;  /* 0x0000000000081947 */ /* 0x002fea0003800000 */
[----:B------:R-:W1:Y:S02]  /*1970*/  SYNCS.PHASECHK.TRANS64.TRYWAIT P1, [R5+URZ], R4 ;  /* 0x00000004050075a7 */ /* 0x000e64000802017f */
[----:B-1----:R-:W-:Y:S05]  /*1980*/  @!P1 BRA `(.L_x_22) ;  /* 0x0000003c00c89947 */ /* 0x002fea0003800000 */
.L_x_21:
[----:B------:R-:W-:Y:S01]  /*1990*/  ULEA UR14, UR6, UR5, 0x7 ;  /* 0x00000005060e7291 */ /* 0x000fe2000f8e383f */
[----:B------:R-:W-:Y:S01]  /*19a0*/  WARPGROUP.ARRIVE ;  /* 0x00000000000079c5 */ /* 0x000fe20000000000 */
[----:B------:R-:W-:Y:S01]  /*19b0*/  UIMAD UR12, UR6, 0xc00, UR4 ;  /* 0x00000c00060c78a4 */ /* 0x000fe2000f8e0204 */
[----:B------:R-:W-:Y:S01]  /*19c0*/  UMOV UR15, 0x40000040 ;  /* 0x40000040000f7882 */ /* 0x000fe20000000000 */
[----:B------:R-:W-:Y:S02]  /*19d0*/  UMOV UR13, 0x40000040 ;  /* 0x40000040000d7882 */ /* 0x000fe40000000000 */
[----:B------:R-:W-:Y:S01]  /*19e0*/  UIADD3 UR8, UR12, 0x400, URZ ;  /* 0x000004000c087890 */ /* 0x000fe2000fffe03f */
[----:B------:R-:W-:Y:S01]  /*19f0*/  UMOV UR10, UR14 ;  /* 0x0000000e000a7c82 */ /* 0x000fe20008000000 */
[----:B------:R-:W-:Y:S01]  /*1a00*/  UMOV UR11, UR15 ;  /* 0x0000000f000b7c82 */ /* 0x000fe20008000000 */
[----:B------:R-:W-:Y:S02]  /*1a10*/  UMOV UR9, 0x40000040 ;  /* 0x4000004000097882 */ /* 0x000fe40000000000 */
[----:B------:R-:W-:Y:S01]  /*1a20*/  IGMMA.64x16x32.S8.S8 R40, gdesc[UR12], R40, gsb0 ;  /* 0x006000000c2879f1 */ /* 0x000fe20008041028 */
[----:B------:R-:W-:-:S02]  /*1a30*/  UIADD3 UR7, UR12, 0x800, URZ ;  /* 0x000008000c077890 */ /* 0x000fc4000fffe03f */
[----:B------:R-:W-:Y:S01]  /*1a40*/  UIADD3 UR13, UR12, 0x802, URZ ;  /* 0x000008020c0d7890 */ /* 0x000fe2000fffe03f */
[----:B------:R-:W-:Y:S02]  /*1a50*/  WARPGROUP.DEPBAR.LE gsb0, 0x0 ;  /* 0x00008000000079c5 */ /* 0x000fe40000010000 */
[----:B------:R-:W-:-:S06]  /*1a60*/  WARPGROUP.ARRIVE ;  /* 0x00000000000079c5 */ /* 0x000fcc0000000000 */
[----:B------:R-:W-:Y:S01]  /*1a70*/  IGMMA.64x16x32.S8.S8 R32, gdesc[UR8], R32, gsb0 ;  /* 0x00600000082079f1 */ /* 0x000fe20008041020 */
[----:B------:R-:W-:Y:S01]  /*1a80*/  UMOV UR10, UR14 ;  /* 0x0000000e000a7c82 */ /* 0x000fe20008000000 */
[----:B------:R-:W-:Y:S01]  /*1a90*/  UMOV UR11, UR15 ;  /* 0x0000000f000b7c82 */ /* 0x000fe20008000000 */
        /* <DEDUP_REMOVED lines=63> */
[----:B------:R-:W-:Y:S01]  /*1e90*/  BPT.TRAP 0x1 ;  /* 0x000000040000795c */ /* 0x000fe20000300000 */
.L_x_23:
[----:B01----:R-:W-:Y:S01]  /*1ea0*/  IMAD R4, R3, 0x8, R6 ;  /* 0x0000000803047824 */ /* 0x003fe200078e0206 */
[----:B------:R-:W-:-:S03]  /*1eb0*/  ISETP.GT.U32.AND P1, PT, R19, 0x1, PT ;  /* 0x000000011300780c */ /* 0x000fc60003f24070 */
[----:B------:R-:W-:-:S05]  /*1ec0*/  VIADD R4, R4, 0x20 ;  /* 0x0000002004047836 */ /* 0x000fca0000000000 */
[----:B------:R-:W-:-:S04]  /*1ed0*/  PRMT R4, RZ, 0x654, R4 ;  /* 0x00000654ff047816 */ /* 0x000fc80000000004 */
[----:B------:R0:W-:Y:S01]  /*1ee0*/  SYNCS.ARRIVE.TRANS64.RED.A1T0 RZ, [R4+URZ], RZ ;  /* 0x000000ff04ff79a7 */ /* 0x0001e2000810043f */
[----:B------:R-:W-:Y:S05]  /*1ef0*/  @P1 BRA `(.L_x_24) ;  /* 0x0000000000041947 */ /* 0x000fea0003800000 */
[----:B------:R-:W-:Y:S01]  /*1f00*/  BPT.TRAP 0x1 ;  /* 0x000000040000795c */ /* 0x000fe20000300000 */
.L_x_24:
[----:B------:R-:W-:Y:S01]  /*1f10*/  UIADD3 UR6, UR6, 0x1, URZ ;  /* 0x0000000106067890 */ /* 0x000fe2000fffe03f */
[C---:B------:R-:W-:Y:S01]  /*1f20*/  ISETP.GT.AND P2, PT, R0.reuse, 0x1, PT ;  /* 0x000000010000780c */ /* 0x040fe20003f44270 */
[----:B------:R-:W-:Y:S02]  /*1f30*/  VIADD R3, R3, 0x1 ;  /* 0x0000000103037836 */ /* 0x000fe40000000000 */
[----:B------:R-:W-:Y:S01]  /*1f40*/  UISETP.NE.AND UP0, UPT, UR6, 0x4, UPT ;  /* 0x000000040600788c */ /* 0x000fe2000bf05270 */
[----:B------:R-:W-:Y:S02]  /*1f50*/  VIADD R0, R0, 0xffffffff ;  /* 0xffffffff00007836 */ /* 0x000fe40000000000 */
[C---:B------:R-:W-:Y:S01]  /*1f60*/  ISETP.NE.AND P1, PT, R3.reuse, 0x4, PT ;  /* 0x000000040300780c */ /* 0x040fe20003f25270 */
[----:B------:R-:W-:Y:S02]  /*1f70*/  USEL UR7, URZ, 0x1, UP0 ;  /* 0x000000013f077887 */ /* 0x000fe40008000000 */
[----:B------:R-:W-:Y:S01]  /*1f80*/  USEL UR6, UR6, URZ, UP0 ;  /* 0x0000003f06067287 */ /* 0x000fe20008000000 */
[----:B------:R-:W-:-:S03]  /*1f90*/  SEL R3, R3, RZ, P1 ;  /* 0x000000ff03037207 */ /* 0x000fc60000800000 */
[----:B------:R-:W-:Y:S01]  /*1fa0*/  LOP3.LUT R7, R7, UR7, RZ, 0x3c, !PT ;  /* 0x0000000707077c12 */ /* 0x000fe2000f8e3cff */
[----:B------:R-:W-:Y:S07]  /*1fb0*/  @P2 BRA `(.L_x_25) ;  /* 0xfffffff800382947 */ /* 0x000fee000383ffff */
.L_x_18:
[----:B------:R-:W2:Y:S02]  /*1fc0*/  LDC R0, c[0x0][0x28c] ;  /* 0x0000a300ff007b82 */ /* 0x000ea40000000800 */
[----:B--2---:R-:W-:-:S13]  /*1fd0*/  ISETP.GE.AND P1, PT, R0, 0x1, PT ;  /* 0x000000010000780c */ /* 0x004fda0003f26270 */
[----:B------:R-:W-:Y:S05]  /*1fe0*/  @!P1 BRA `(.L_x_26) ;  /* 0x0000000000389947 */ /* 0x000fea0003800000 */
[----:B------:R-:W-:Y:S05]  /*1ff0*/  @!P0 BRA `(.L_x_27) ;  /* 0x0000000000048947 */ /* 0x000fea0003800000 */
[----:B------:R-:W-:Y:S01]  /*2000*/  BPT.TRAP 0x1 ;  /* 0x000000040000795c */ /* 0x000fe20000300000 */
.L_x_27:
[----:B------:R-:W-:Y:S01]  /*2010*/  UISETP.LT.AND UP0, UPT, UR42, 0x1, UPT ;  /* 0x000000012a00788c */ /* 0x000fe2000bf01270 */
[----:B------:R-:W-:-:S03]  /*2020*/  ISETP.GT.U32.AND P0, PT, R19, 0x1, PT ;  /* 0x000000011300780c */ /* 0x000fc60003f04070 */
[----:B------:R-:W-:-:S04]  /*2030*/  USEL UR4, UR42, 0x1, UP0 ;  /* 0x000000012a047887 */ /* 0x000fc80008000000 */
[----:B------:R-:W-:-:S04]  /*2040*/  UIADD3 UR4, UR39, UR42, -UR4 ;  /* 0x0000002a27047290 */ /* 0x000fc8000fffe804 */
[----:B------:R-:W-:-:S04]  /*2050*/  USHF.L.U32 UR4, UR4, 0x3, URZ ;  /* 0x0000000304047899 */ /* 0x000fc8000800063f */
[----:B------:R-:W-:-:S06]  /*2060*/  ULOP3.LUT UR4, UR4, 0x18, URZ, 0xc0, !UPT ;  /* 0x0000001804047892 */ /* 0x000fcc000f8ec03f */
[----:B------:R-:W-:-:S05]  /*2070*/  IMAD.U32 R3, RZ, RZ, UR4 ;  /* 0x00000004ff037e24 */ /* 0x000fca000f8e00ff */
[----:B------:R-:W-:-:S04]  /*2080*/  IADD3 R0, R6, 0x20, R3 ;  /* 0x0000002006007810 */ /* 0x000fc80007ffe003 */
[----:B------:R-:W-:-:S04]  /*2090*/  PRMT R0, RZ, 0x654, R0 ;  /* 0x00000654ff007816 */ /* 0x000fc80000000000 */
[----:B------:R2:W-:Y:S01]  /*20a0*/  SYNCS.ARRIVE.TRANS64.RED.A1T0 RZ, [R0+URZ], RZ ;  /* 0x000000ff00ff79a7 */ /* 0x0005e2000810043f */
[----:B------:R-:W-:Y:S05]  /*20b0*/  @P0 BRA `(.L_x_26) ;  /* 0x0000000000040947 */ /* 0x000fea0003800000 */
[----:B------:R-:W-:Y:S01]  /*20c0*/  BPT.TRAP 0x1 ;  /* 0x000000040000795c */ /* 0x000fe20000300000 */
.L_x_26:
[----:B------:R-:W3:Y:S01]  /*20d0*/  LDC R7, c[0x0][0x288] ;  /* 0x0000a200ff077b82 */ /* 0x000ee20000000800 */
[--C-:B--2---:R-:W-:Y:S01]  /*20e0*/  SHF.R.U32.HI R0, RZ, 0x2, R18.reuse ;  /* 0x00000002ff007819 */ /* 0x104fe20000011612 */
[----:B------:R-:W-:Y:S01]  /*20f0*/  UIADD3 UR39, UR42, UR39, URZ ;  /* 0x000000272a277290 */ /* 0x000fe2000fffe03f */
[----:B01----:R-:W-:Y:S01]  /*2100*/  SHF.R.U32.HI R5, RZ, 0x7, R18 ;  /* 0x00000007ff057819 */ /* 0x003fe20000011612 */
[----:B------:R-:W-:Y:S01]  /*2110*/  IMAD.SHL.U32 R9, R50, 0x10, RZ ;  /* 0x0000001032097824 */ /* 0x000fe200078e00ff */
[----:B------:R-:W-:Y:S01]  /*2120*/  LOP3.LUT R3, R0, 0x7, RZ, 0xc0, !PT ;  /* 0x0000000700037812 */ /* 0x000fe200078ec0ff */
[----:B------:R-:W-:Y:S01]  /*2130*/  USHF.R.U32.HI UR4, URZ, 0x2, UR39 ;  /* 0x000000023f047899 */ /* 0x000fe20008011627 */
[C---:B------:R-:W-:Y:S01]  /*2140*/  LOP3.LUT R4, R18.reuse, 0x60, RZ, 0xc0, !PT ;  /* 0x0000006012047812 */ /* 0x040fe200078ec0ff */
[----:B------:R-:W-:Y:S01]  /*2150*/  IMAD R13, R49, 0x180, RZ ;  /* 0x00000180310d7824 */ /* 0x000fe200078e02ff */
[----:B------:R-:W-:Y:S01]  /*2160*/  LOP3.LUT R0, R5, 0x1, RZ, 0xc0, !PT ;  /* 0x0000000105007812 */ /* 0x000fe200078ec0ff */
[----:B------:R-:W-:Y:S01]  /*2170*/  ULOP3.LUT UR4, UR4, 0x1, URZ, 0xc0, !UPT ;  /* 0x0000000104047892 */ /* 0x000fe2000f8ec03f */
[----:B------:R-:W-:Y:S01]  /*2180*/  SHF.R.U32.HI R6, RZ, 0x1, R4 ;  /* 0x00000001ff067819 */ /* 0x000fe20000011604 */
[----:B------:R-:W-:Y:S01]  /*2190*/  IMAD.SHL.U32 R10, R18, 0x2, RZ ;  /* 0x00000002120a7824 */ /* 0x000fe200078e00ff */
[----:B------:R-:W-:Y:S01]  /*21a0*/  ULDC UR8, c[0x0][0x284] ;  /* 0x0000a10000087ab9 */ /* 0x000fe20000000800 */
[----:B------:R-:W-:Y:S01]  /*21b0*/  IMAD.SHL.U32 R4, R0, 0x40, RZ ;  /* 0x0000004000047824 */ /* 0x000fe200078e00ff */
[----:B------:R-:W-:Y:S01]  /*21c0*/  IADD3 R5, RZ, -R6, -R3 ;  /* 0x80000006ff057210 */ /* 0x000fe20007ffe803 */
[----:B------:R-:W-:Y:S01]  /*21d0*/  UISETP.GT.U32.AND UP1, UPT, UR39, 0x3, UPT ;  /* 0x000000032700788c */ /* 0x000fe2000bf24070 */
[----:B------:R-:W-:Y:S01]  /*21e0*/  SHF.R.S32.HI R21, RZ, 0x1f, R51 ;  /* 0x0000001fff157819 */ /* 0x000fe20000011433 */
[----:B------:R-:W-:Y:S01]  /*21f0*/  UISETP.NE.U32.AND UP0, UPT, UR4, 0x1, UPT ;  /* 0x000000010400788c */ /* 0x000fe2000bf05070 */
[----:B------:R-:W-:Y:S01]  /*2200*/  LOP3.LUT R3, R4, 0x40, R3, 0xe2, !PT ;  /* 0x0000004004037812 */ /* 0x000fe200078ee203 */
[----:B------:R-:W-:Y:S01]  /*2210*/  IMAD R20, R0, -0x40, R5 ;  /* 0xffffffc000147824 */ /* 0x000fe200078e0205 */
[----:B------:R-:W-:Y:S01]  /*2220*/  LOP3.LUT R4, R18, 0x3, RZ, 0xc0, !PT ;  /* 0x0000000312047812 */ /* 0x000fe200078ec0ff */
[----:B------:R-:W-:Y:S01]  /*2230*/  ULDC.64 UR6, c[0x0][0x5d0] ;  /* 0x0001740000067ab9 */ /* 0x000fe20000000a00 */
[C---:B------:R-:W-:Y:S01]  /*2240*/  LOP3.LUT R10, R9.reuse, 0x6, R10, 0xf8, !PT ;  /* 0x00000006090a7812 */ /* 0x040fe200078ef80a */
[----:B------:R-:W-:Y:S01]  /*2250*/  UISETP.LT.U32.AND UP1, UPT, UR42, 0x4, UP1 ;  /* 0x000000042a00788c */ /* 0x000fe20008f21070 */
[----:B---3--:R-:W-:Y:S01]  /*2260*/  ISETP.GE.AND P0, PT, R9, R7, PT ;  /* 0x000000070900720c */ /* 0x008fe20003f06270 */
[----:B------:R-:W-:Y:S01]  /*2270*/  UISETP.GT.U32.AND UP0, UPT, UR42, 0x3, !UP0 ;  /* 0x000000032a00788c */ /* 0x000fe2000c704070 */
[----:B------:R-:W-:Y:S01]  /*2280*/  IMAD R0, R4, -0x2, R7 ;  /* 0xfffffffe04007824 */ /* 0x000fe200078e0207 */
[----:B------:R-:W-:Y:S01]  /*2290*/  SHF.R.S32.HI R11, RZ, 0x1f, R10 ;  /* 0x0000001fff0b7819 */ /* 0x000fe2000001140a */
[----:B------:R-:W-:Y:S01]  /*22a0*/  IMAD R4, R21, UR6, RZ ;  /* 0x0000000615047c24 */ /* 0x000fe2000f8e02ff */
[----:B------:R-:W-:Y:S01]  /*22b0*/  ISETP.GE.OR P0, PT, R13, UR8, P0 ;  /* 0x000000080d007c0c */ /* 0x000fe20008706670 */
[----:B------:R-:W-:Y:S01]  /*22c0*/  IMAD.WIDE R14, R49, 0x180, RZ ;  /* 0x00000180310e7825 */ /* 0x000fe200078e02ff */
[----:B------:R-:W-:Y:S01]  /*22d0*/  USEL UR5, URZ, 0x1, !UP1 ;  /* 0x000000013f057887 */ /* 0x000fe2000c800000 */
[----:B------:R-:W-:Y:S01]  /*22e0*/  IADD3 R20, -R13, UR8, R20 ;  /* 0x000000080d147c10 */ /* 0x000fe2000fffe114 */
[----:B------:R-:W-:Y:S01]  /*22f0*/  USEL UR4, URZ, 0x1, !UP0 ;  /* 0x000000013f047887 */ /* 0x000fe2000c000000 */
[C---:B------:R-:W-:Y:S01]  /*2300*/  IMAD R7, R51.reuse, UR7, R4 ;  /* 0x0000000733077c24 */ /* 0x040fe2000f8e0204 */
[----:B------:R-:W-:Y:S01]  /*2310*/  ULOP3.LUT UR39, UR39, 0x3, URZ, 0xc0, !UPT ;  /* 0x0000000327277892 */ /* 0x000fe2000f8ec03f */
[----:B------:R-:W-:Y:S01]  /*2320*/  IMAD.WIDE.U32 R4, R51, UR6, R10 ;  /* 0x0000000633047c25 */ /* 0x000fe2000f8e000a */
[----:B------:R-:W-:Y:S01]  /*2330*/  ULOP3.LUT UR38, UR4, UR38, UR5, 0x96, !UPT ;  /* 0x0000002604267292 */ /* 0x000fe2000f8e9605 */
[----:B------:R-:W-:-:S02]  /*2340*/  LOP3.LUT R61, R14, R3, R6, 0xfe, !PT ;  /* 0x000000030e3d7212 */ /* 0x000fc400078efe06 */
[----:B------:R-:W-:Y:S02]  /*2350*/  IMAD.IADD R3, R0, 0x1, -R9 ;  /* 0x0000000100037824 */ /* 0x000fe400078e0a09 */
[----:B------:R-:W-:Y:S02]  /*2360*/  IMAD.IADD R7, R5, 0x1, R7 ;  /* 0x0000000105077824 */ /* 0x000fe400078e0207 */
[----:B------:R-:W-:Y:S02]  /*2370*/  IMAD.MOV.U32 R0, RZ, RZ, -0x1 ;  /* 0xffffffffff007424 */ /* 0x000fe400078e00ff */
[----:B------:R-:W-:Y:S01]  /*2380*/  IMAD.MOV.U32 R6, RZ, RZ, R4 ;  /* 0x000000ffff067224 */ /* 0x000fe200078e0004 */
[----:B------:R-:W-:Y:S06]  /*2390*/  @P0 BRA `(.L_x_28) ;  /* 0x0000001400f40947 */ /* 0x000fec0003800000 */
[----:B------:R-:W0:Y:S01]  /*23a0*/  LDC.64 R4, c[0x0][0x5c8] ;  /* 0x00017200ff047b82 */ /* 0x000e220000000a00 */
[----:B-----5:R-:W-:Y:S01]  /*23b0*/  ISETP.NE.AND P0, PT, R23, RZ, PT ;  /* 0x000000ff1700720c */ /* 0x020fe20003f05270 */
[----:B------:R-:W-:Y:S01]  /*23c0*/  BSSY B0, `(.L_x_28) ;  /* 0x000017a000007945 */ /* 0x000fe20003800000 */
[-C--:B0-----:R-:W-:Y:S02]  /*23d0*/  IMAD R8, R15, R4.reuse, RZ ;  /* 0x000000040f087224 */ /* 0x081fe400078e02ff */
[----:B------:R-:W-:-:S04]  /*23e0*/  IMAD.WIDE.U32 R54, R61, R4, R6 ;  /* 0x000000043d367225 */ /* 0x000fc800078e0006 */
[----:B------:R-:W-:-:S04]  /*23f0*/  IMAD R7, R61, R5, R8 ;  /* 0x000000053d077224 */ /* 0x000fc800078e0208 */
[----:B------:R-:W-:Y:S01]  /*2400*/  IMAD.IADD R60, R55, 0x1, R7 ;  /* 0x00000001373c7824 */ /* 0x000fe200078e0207 */
[----:B------:R-:W-:Y:S06]  /*2410*/  @!P0 BRA `(.L_x_29) ;  /* 0x0000000c00c88947 */ /* 0x000fec0003800000 */
[----:B------:R-:W0:Y:S01]  /*2420*/  LDC.64 R12, c[0x0][0x5b0] ;  /* 0x00016c00ff0c7b82 */ /* 0x000e220000000a00 */
[----:B------:R-:W-:Y:S01]  /*2430*/  ULDC.64 UR4, c[0x0][0x5b8] ;  /* 0x00016e0000047ab9 */ /* 0x000fe20000000a00 */
[----:B------:R-:W-:Y:S01]  /*2440*/  ISETP.GE.AND P1, PT, R20, 0x1, PT ;  /* 0x000000011400780c */ /* 0x000fe20003f26270 */
[----:B------:R-:W-:Y:S01]  /*2450*/  IMAD R8, R21, UR4, RZ ;  /* 0x0000000415087c24 */ /* 0x000fe2000f8e02ff */
[----:B------:R-:W-:Y:S01]  /*2460*/  BSSY B1, `(.L_x_30) ;  /* 0x0000011000017945 */ /* 0x000fe20003800000 */
[----:B------:R-:W-:Y:S01]  /*2470*/  IMAD.WIDE.U32 R10, R51, UR4, R10 ;  /* 0x00000004330a7c25 */ /* 0x000fe2000f8e000a */
[----:B------:R-:W-:Y:S02]  /*2480*/  ISETP.LT.OR P2, PT, R3, 0x1, !P1 ;  /* 0x000000010300780c */ /* 0x000fe40004f41670 */
[----:B------:R-:W1:Y:S01]  /*2490*/  LDC.64 R6, c[0x0][0x5a8] ;  /* 0x00016a00ff067b82 */ /* 0x000e620000000a00 */
[----:B------:R-:W-:Y:S02]  /*24a0*/  IMAD R51, R51, UR5, R8 ;  /* 0x0000000533337c24 */ /* 0x000fe4000f8e0208 */
[----:B------:R-:W-:-:S02]  /*24b0*/  IMAD.MOV.U32 R50, RZ, RZ, R10 ;  /* 0x000000ffff327224 */ /* 0x000fc400078e000a */
[----:B------:R-:W-:Y:S02]  /*24c0*/  IMAD.IADD R51, R11, 0x1, R51 ;  /* 0x000000010b337824 */ /* 0x000fe400078e0233 */
[-C--:B0-----:R-:W-:Y:S01]  /*24d0*/  IMAD R52, R15, R12.reuse, RZ ;  /* 0x0000000c0f347224 */ /* 0x081fe200078e02ff */
[----:B------:R-:W-:Y:S01]  /*24e0*/  SHF.L.U64.HI R53, R12, 0x3, R13 ;  /* 0x000000030c357819 */ /* 0x000fe2000001020d */
[----:B------:R-:W-:-:S04]  /*24f0*/  IMAD.WIDE.U32 R8, R61, R12, R50 ;  /* 0x0000000c3d087225 */ /* 0x000fc800078e0032 */
[----:B------:R-:W-:Y:S01]  /*2500*/  IMAD R49, R61, R13, R52 ;  /* 0x0000000d3d317224 */ /* 0x000fe200078e0234 */
[----:B-1----:R-:W-:Y:S01]  /*2510*/  IADD3 R56, P0, R8, R6, RZ ;  /* 0x0000000608387210 */ /* 0x002fe20007f1e0ff */
[----:B------:R-:W-:-:S03]  /*2520*/  IMAD.SHL.U32 R52, R12, 0x8, RZ ;  /* 0x000000080c347824 */ /* 0x000fc600078e00ff */
[----:B------:R-:W-:Y:S01]  /*2530*/  IADD3.X R57, R7, R9, R49, P0, !PT ;  /* 0x0000000907397210 */ /* 0x000fe200007fe431 */
[----:B------:R-:W-:Y:S01]  /*2540*/  IMAD.WIDE.U32 R8, R61, R12, R52 ;  /* 0x0000000c3d087225 */ /* 0x000fe200078e0034 */
[----:B------:R-:W-:Y:S07]  /*2550*/  @P2 BRA `(.L_x_31) ;  /* 0x0000000000042947 */ /* 0x000fee0003800000 */
[----:B------:R0:W5:Y:S02]  /*2560*/  LDG.E.U8 R48, desc[UR36][R56.64] ;  /* 0x0000002438307981 */ /* 0x000164000c1e1100 */
.L_x_31:
[----:B------:R-:W-:Y:S05]  /*2570*/  BSYNC B1 ;  /* 0x0000000000017941 */ /* 0x000fea0003800000 */
.L_x_30:
[----:B-----5:R-:W-:Y:S01]  /*2580*/  LOP3.LUT R21, R48, 0xffff, RZ, 0xc0, !PT ;  /* 0x0000ffff30157812 */ /* 0x020fe200078ec0ff */
[----:B------:R-:W-:Y:S01]  /*2590*/  IMAD.IADD R9, R49, 0x1, R9 ;  /* 0x0000000131097824 */ /* 0x000fe200078e0209 */
[----:B------:R-:W-:Y:S01]  /*25a0*/  IADD3 R58, P4, P5, R10, R6, R8 ;  /* 0x000000060a3a7210 */ /* 0x000fe20007d9e008 */
[----:B------:R-:W-:Y:S01]  /*25b0*/  ULDC.64 UR4, c[0x0][0x5c0] ;  /* 0x0001700000047ab9 */ /* 0x000fe20000000a00 */
[----:B------:R-:W-:Y:S01]  /*25c0*/  PRMT R21, R21, 0x8880, RZ ;  /* 0x0000888015157816 */ /* 0x000fe200000000ff */
[----:B------:R-:W-:Y:S01]  /*25d0*/  BSSY B1, `(.L_x_32) ;  /* 0x000000f000017945 */ /* 0x000fe20003800000 */
[----:B------:R-:W-:Y:S02]  /*25e0*/  IADD3 R54, P3, R54, UR4, RZ ;  /* 0x0000000436367c10 */ /* 0x000fe4000ff7e0ff */
[----:B------:R-:W-:Y:S01]  /*25f0*/  IADD3.X R59, R51, R7, R9, P4, P5 ;  /* 0x00000007333b7210 */ /* 0x000fe200027ea409 */
[----:B------:R-:W-:Y:S01]  /*2600*/  IMAD.MOV.U32 R8, RZ, RZ, R21 ;  /* 0x000000ffff087224 */ /* 0x000fe200078e0015 */
[----:B------:R-:W-:-:S02]  /*2610*/  IADD3.X R55, R60, UR5, RZ, P3, !PT ;  /* 0x000000053c377c10 */ /* 0x000fc40009ffe4ff */
[----:B------:R-:W-:Y:S01]  /*2620*/  ISETP.LT.OR P5, PT, R3, 0x2, !P1 ;  /* 0x000000020300780c */ /* 0x000fe20004fa1670 */
[----:B------:R-:W-:Y:S01]  /*2630*/  IMAD R21, R8, R23, RZ ;  /* 0x0000001708157224 */ /* 0x000fe200078e02ff */
[----:B------:R-:W-:-:S03]  /*2640*/  ISETP.GE.AND P0, PT, R20, 0x9, PT ;  /* 0x000000091400780c */ /* 0x000fc60003f06270 */
[----:B------:R-:W-:Y:S01]  /*2650*/  @!P2 IMAD R9, R40, R22, R21 ;  /* 0x000000162809a224 */ /* 0x000fe200078e0215 */
[----:B------:R-:W-:-:S04]  /*2660*/  ISETP.LT.OR P4, PT, R3, 0x1, !P0 ;  /* 0x000000010300780c */ /* 0x000fc80004781670 */
[----:B------:R1:W-:Y:S03]  /*2670*/  @!P2 STG.E.U8 desc[UR36][R54.64], R9 ;  /* 0x000000093600a986 */ /* 0x0003e6000c101124 */
[----:B------:R-:W-:Y:S06]  /*2680*/  @P5 BRA `(.L_x_33) ;  /* 0x00000000000c5947 */ /* 0x000fec0003800000 */
[----:B------:R-:W2:Y:S02]  /*2690*/  LDG.E.U8 R48, desc[UR36][R56.64+0x1] ;  /* 0x0000012438307981 */ /* 0x000ea4000c1e1100 */
[----:B--2---:R-:W-:-:S05]  /*26a0*/  PRMT R8, R48, 0x8880, RZ ;  /* 0x0000888030087816 */ /* 0x004fca00000000ff */
[----:B------:R-:W-:-:S07]  /*26b0*/  IMAD R21, R8, R23, RZ ;  /* 0x0000001708157224 */ /* 0x000fce00078e02ff */
.L_x_33:
[----:B------:R-:W-:Y:S05]  /*26c0*/  BSYNC B1 ;  /* 0x0000000000017941 */ /* 0x000fea0003800000 */
.L_x_32:
[----:B------:R-:W-:Y:S02]  /*26d0*/  @!P5 IMAD R11, R41, R22, R21 ;  /* 0x00000016290bd224 */ /* 0x000fe400078e0215 */
[----:B------:R-:W-:Y:S02]  /*26e0*/  @!P5 IMAD.MOV.U32 R40, RZ, RZ, R54 ;  /* 0x000000ffff28d224 */ /* 0x000fe400078e0036 */
[----:B------:R-:W-:-:S05]  /*26f0*/  @!P5 IMAD.MOV.U32 R41, RZ, RZ, R55 ;  /* 0x000000ffff29d224 */ /* 0x000fca00078e0037 */
[----:B------:R2:W-:Y:S04]  /*2700*/  @!P5 STG.E.U8 desc[UR36][R40.64+0x1], R11 ;  /* 0x0000010b2800d986 */ /* 0x0005e8000c101124 */
[----:B------:R-:W3:Y:S01]  /*2710*/  @!P4 LDG.E.U8 R48, desc[UR36][R58.64] ;  /* 0x000000243a30c981 */ /* 0x000ee2000c1e1100 */
[----:B------:R-:W-:Y:S02]  /*2720*/  ISETP.LT.OR P3, PT, R3, 0x2, !P0 ;  /* 0x000000020300780c */ /* 0x000fe40004761670 */
[C---:B-1----:R-:W-:Y:S02]  /*2730*/  SHF.L.U64.HI R9, R4.reuse, 0x3, R5 ;  /* 0x0000000304097819 */ /* 0x042fe40000010205 */
[----:B------:R-:W-:-:S05]  /*2740*/  LEA R8, P2, R4, R54, 0x3 ;  /* 0x0000003604087211 */ /* 0x000fca00078418ff */
[----:B------:R-:W-:Y:S01]  /*2750*/  IMAD.X R9, R9, 0x1, R55, P2 ;  /* 0x0000000109097824 */ /* 0x000fe200010e0637 */
[----:B---3--:R-:W-:-:S05]  /*2760*/  @!P4 PRMT R14, R48, 0x8880, RZ ;  /* 0x00008880300ec816 */ /* 0x008fca00000000ff */
[----:B------:R-:W-:-:S04]  /*2770*/  @!P4 IMAD R21, R14, R23, RZ ;  /* 0x000000170e15c224 */ /* 0x000fc800078e02ff */
[----:B------:R-:W-:-:S05]  /*2780*/  @!P4 IMAD R49, R42, R22, R21 ;  /* 0x000000162a31c224 */ /* 0x000fca00078e0215 */
[----:B------:R-:W-:Y:S04]  /*2790*/  @!P4 STG.E.U8 desc[UR36][R8.64], R49 ;  /* 0x000000310800c986 */ /* 0x000fe8000c101124 */
[----:B------:R-:W3:Y:S01]  /*27a0*/  @!P3 LDG.E.U8 R48, desc[UR36][R58.64+0x1] ;  /* 0x000001243a30b981 */ /* 0x000ee2000c1e1100 */
[----:B------:R-:W-:Y:S02]  /*27b0*/  ISETP.LT.OR P2, PT, R3, 0x9, !P1 ;  /* 0x000000090300780c */ /* 0x000fe40004f41670 */
[----:B---3--:R-:W-:-:S05]  /*27c0*/  @!P3 PRMT R14, R48, 0x8880, RZ ;  /* 0x00008880300eb816 */ /* 0x008fca00000000ff */
[----:B------:R-:W-:-:S04]  /*27d0*/  @!P3 IMAD R21, R14, R23, RZ ;  /* 0x000000170e15b224 */ /* 0x000fc800078e02ff */
[----:B------:R-:W-:-:S05]  /*27e0*/  @!P3 IMAD R43, R43, R22, R21 ;  /* 0x000000162b2bb224 */ /* 0x000fca00078e0215 */
[----:B------:R-:W-:Y:S04]  /*27f0*/  @!P3 STG.E.U8 desc[UR36][R8.64+0x1], R43 ;  /* 0x0000012b0800b986 */ /* 0x000fe8000c101124 */
[----:B------:R-:W3:Y:S01]  /*2800*/  @!P2 LDG.E.U8 R48, desc[UR36][R56.64+0x8] ;  /* 0x000008243830a981 */ /* 0x000ee2000c1e1100 */
[----:B------:R-:W-:Y:S01]  /*2810*/  ISETP.LT.OR P1, PT, R3, 0xa, !P1 ;  /* 0x0000000a0300780c */ /* 0x000fe20004f21670 */
[----:B--2---:R-:W-:Y:S02]  /*2820*/  @!P2 IMAD.MOV.U32 R40, RZ, RZ, R54 ;  /* 0x000000ffff28a224 */ /* 0x004fe400078e0036 */
[----:B------:R-:W-:Y:S01]  /*2830*/  @!P2 IMAD.MOV.U32 R41, RZ, RZ, R55 ;  /* 0x000000ffff29a224 */ /* 0x000fe200078e0037 */
[----:B---3--:R-:W-:-:S05]  /*2840*/  @!P2 PRMT R14, R48, 0x8880, RZ ;  /* 0x00008880300ea816 */ /* 0x008fca00000000ff */
[----:B------:R-:W-:-:S04]  /*2850*/  @!P2 IMAD R21, R14, R23, RZ ;  /* 0x000000170e15a224 */ /* 0x000fc800078e02ff */
[----:B------:R-:W-:-:S05]  /*2860*/  @!P2 IMAD R11, R44, R22, R21 ;  /* 0x000000162c0ba224 */ /* 0x000fca00078e0215 */
[----:B------:R1:W-:Y:S04]  /*2870*/  @!P2 STG.E.U8 desc[UR36][R40.64+0x8], R11 ;  /* 0x0000080b2800a986 */ /* 0x0003e8000c101124 */
[----:B------:R-:W2:Y:S01]  /*2880*/  @!P1 LDG.E.U8 R48, desc[UR36][R56.64+0x9] ;  /* 0x0000092438309981 */ /* 0x000ea2000c1e1100 */
[----:B------:R-:W-:Y:S01]  /*2890*/  ISETP.LT.OR P2, PT, R3, 0x9, !P0 ;  /* 0x000000090300780c */ /* 0x000fe20004741670 */
[----:B-1----:R-:W-:Y:S02]  /*28a0*/  @!P1 IMAD.MOV.U32 R40, RZ, RZ, R54 ;  /* 0x000000ffff289224 */ /* 0x002fe400078e0036 */
[----:B------:R-:W-:Y:S01]  /*28b0*/  @!P1 IMAD.MOV.U32 R41, RZ, RZ, R55 ;  /* 0x000000ffff299224 */ /* 0x000fe200078e0037 */
[----:B--2---:R-:W-:-:S05]  /*28c0*/  @!P1 PRMT R14, R48, 0x8880, RZ ;  /* 0x00008880300e9816 */ /* 0x004fca00000000ff */
[----:B------:R-:W-:-:S04]  /*28d0*/  @!P1 IMAD R21, R14, R23, RZ ;  /* 0x000000170e159224 */ /* 0x000fc800078e02ff */
[----:B------:R-:W-:-:S05]  /*28e0*/  @!P1 IMAD R45, R45, R22, R21 ;  /* 0x000000162d2d9224 */ /* 0x000fca00078e0215 */
[----:B------:R1:W-:Y:S04]  /*28f0*/  @!P1 STG.E.U8 desc[UR36][R40.64+0x9], R45 ;  /* 0x0000092d28009986 */ /* 0x0003e8000c101124 */
[----:B------:R-:W2:Y:S01]  /*2900*/  @!P2 LDG.E.U8 R48, desc[UR36][R58.64+0x8] ;  /* 0x000008243a30a981 */ /* 0x000ea2000c1e1100 */
[----:B------:R-:W-:Y:S02]  /*2910*/  ISETP.LT.OR P0, PT, R3, 0xa, !P0 ;  /* 0x0000000a0300780c */ /* 0x000fe40004701670 */
[----:B--2---:R-:W-:-:S05]  /*2920*/  @!P2 PRMT R14, R48, 0x8880, RZ ;  /* 0x00008880300ea816 */ /* 0x004fca00000000ff */
[----:B------:R-:W-:-:S04]  /*2930*/  @!P2 IMAD R21, R14, R23, RZ ;  /* 0x000000170e15a224 */ /* 0x000fc800078e02ff */
[----:B------:R-:W-:-:S05]  /*2940*/  @!P2 IMAD R11, R46, R22, R21 ;  /* 0x000000162e0ba224 */ /* 0x000fca00078e0215 */
[----:B------:R2:W-:Y:S04]  /*2950*/  @!P2 STG.E.U8 desc[UR36][R8.64+0x8], R11 ;  /* 0x0000080b0800a986 */ /* 0x0005e8000c101124 */
[----:B------:R-:W3:Y:S01]  /*2960*/  @!P0 LDG.E.U8 R48, desc[UR36][R58.64+0x9] ;  /* 0x000009243a308981 */ /* 0x000ee2000c1e1100 */
[----:B------:R-:W-:-:S05]  /*2970*/  IADD3 R43, P1, R61, 0x80, RZ ;  /* 0x000000803d2b7810 */ /* 0x000fca0007f3e0ff */
[----:B-1----:R-:W-:Y:S01]  /*2980*/  IMAD.X R41, RZ, RZ, R15, P1 ;  /* 0x000000ffff297224 */ /* 0x002fe200008e060f */
[----:B------:R-:W-:-:S03]  /*2990*/  ISETP.GE.AND P1, PT, R20, 0x81, PT ;  /* 0x000000811400780c */ /* 0x000fc60003f26270 */
[-C--:B------:R-:W-:Y:S01]  /*29a0*/  IMAD R42, R41, R12.reuse, RZ ;  /* 0x0000000c292a7224 */ /* 0x080fe200078e02ff */
[----:B------:R-:W-:Y:S01]  /*29b0*/  ISETP.LT.OR P3, PT, R3, 0x1, !P1 ;  /* 0x000000010300780c */ /* 0x000fe20004f61670 */
[----:B------:R-:W-:-:S04]  /*29c0*/  IMAD.WIDE.U32 R40, R43, R12, R50 ;  /* 0x0000000c2b287225 */ /* 0x000fc800078e0032 */
[----:B------:R-:W-:Y:S01]  /*29d0*/  IMAD R49, R43, R13, R42 ;  /* 0x0000000d2b317224 */ /* 0x000fe200078e022a */
[----:B------:R-:W-:-:S04]  /*29e0*/  IADD3 R44, P2, R40, R6, RZ ;  /* 0x00000006282c7210 */ /* 0x000fc80007f5e0ff */
[----:B------:R-:W-:Y:S02]  /*29f0*/  IADD3.X R45, R7, R41, R49, P2, !PT ;  /* 0x00000029072d7210 */ /* 0x000fe400017fe431 */
[----:B---3--:R-:W-:-:S05]  /*2a00*/  @!P0 PRMT R14, R48, 0x8880, RZ ;  /* 0x00008880300e8816 */ /* 0x008fca00000000ff */
[----:B------:R-:W-:-:S04]  /*2a10*/  @!P0 IMAD R21, R14, R23, RZ ;  /* 0x000000170e158224 */ /* 0x000fc800078e02ff */
[----:B------:R-:W-:-:S05]  /*2a20*/  @!P0 IMAD R47, R47, R22, R21 ;  /* 0x000000162f2f8224 */ /* 0x000fca00078e0215 */
[----:B------:R1:W-:Y:S04]  /*2a30*/  @!P0 STG.E.U8 desc[UR36][R8.64+0x9], R47 ;  /* 0x0000092f08008986 */ /* 0x0003e8000c101124 */
[----:B------:R-:W3:Y:S01]  /*2a40*/  @!P3 LDG.E.U8 R48, desc[UR36][R44.64] ;  /* 0x000000242c30b981 */ /* 0x000ee2000c1e1100 */
[----:B------:R-:W-:Y:S02]  /*2a50*/  ISETP.LT.OR P2, PT, R3, 0x2, !P1 ;  /* 0x000000020300780c */ /* 0x000fe40004f41670 */
[----:B------:R-:W-:-:S04]  /*2a60*/  @!P3 IADD3 R40, P0, R54, UR41, RZ ;  /* 0x000000293628bc10 */ /* 0x000fc8000ff1e0ff */
[----:B------:R-:W-:Y:S02]  /*2a70*/  @!P3 IADD3.X R41, R55, UR40, RZ, P0, !PT ;  /* 0x000000283729bc10 */ /* 0x000fe400087fe4ff */
[----:B---3--:R-:W-:-:S05]  /*2a80*/  @!P3 PRMT R14, R48, 0x8880, RZ ;  /* 0x00008880300eb816 */ /* 0x008fca00000000ff */
[----:B------:R-:W-:-:S04]  /*2a90*/  @!P3 IMAD R21, R14, R23, RZ ;  /* 0x000000170e15b224 */ /* 0x000fc800078e02ff */
[----:B--2---:R-:W-:-:S05]  /*2aa0*/  @!P3 IMAD R11, R32, R22, R21 ;  /* 0x00000016200bb224 */ /* 0x004fca00078e0215 */
[----:B------:R2:W-:Y:S04]  /*2ab0*/  @!P3 STG.E.U8 desc[UR36][R40.64], R11 ;  /* 0x0000000b2800b986 */ /* 0x0005e8000c101124 */
[----:B------:R-:W3:Y:S01]  /*2ac0*/  @!P2 LDG.E.U8 R48, desc[UR36][R44.64+0x1] ;  /* 0x000001242c30a981 */ /* 0x000ee2000c1e1100 */
[----:B------:R-:W-:Y:S01]  /*2ad0*/  IMAD.WIDE.U32 R42, R43, R12, R52 ;  /* 0x0000000c2b2a7225 */ /* 0x000fe200078e0034 */
[----:B------:R-:W-:-:S03]  /*2ae0*/  ISETP.GE.AND P0, PT, R20, 0x89, PT ;  /* 0x000000891400780c */ /* 0x000fc60003f06270 */
[----:B------:R-:W-:Y:S01]  /*2af0*/  IMAD.IADD R32, R49, 0x1, R43 ;  /* 0x0000000131207824 */ /* 0x000fe200078e022b */
[----:B------:R-:W-:Y:S02]  /*2b00*/  IADD3 R42, P4, P5, R10, R6, R42 ;  /* 0x000000060a2a7210 */ /* 0x000fe40007d9e02a */
[----:B------:R-:W-:Y:S02]  /*2b10*/  ISETP.LT.OR P3, PT, R3, 0x1, !P0 ;  /* 0x000000010300780c */ /* 0x000fe40004761670 */
[----:B------:R-:W-:Y:S02]  /*2b20*/  IADD3.X R43, R51, R7, R32, P4, P5 ;  /* 0x00000007332b7210 */ /* 0x000fe400027ea420 */
[----:B------:R-:W-:-:S04]  /*2b30*/  @!P2 IADD3 R46, P4, R54, UR41, RZ ;  /* 0x00000029362eac10 */ /* 0x000fc8000ff9e0ff */
[----:B-1----:R-:W-:Y:S02]  /*2b40*/  @!P2 IADD3.X R47, R55, UR40, RZ, P4, !PT ;  /* 0x00000028372fac10 */ /* 0x002fe4000a7fe4ff */
[----:B---3--:R-:W-:-:S05]  /*2b50*/  @!P2 PRMT R14, R48, 0x8880, RZ ;  /* 0x00008880300ea816 */ /* 0x008fca00000000ff */
[----:B------:R-:W-:-:S04]  /*2b60*/  @!P2 IMAD R21, R14, R23, RZ ;  /* 0x000000170e15a224 */ /* 0x000fc800078e02ff */
[----:B--2---:R-:W-:-:S05]  /*2b70*/  @!P2 IMAD R11, R33, R22, R21 ;  /* 0x00000016210ba224 */ /* 0x004fca00078e0215 */
[----:B------:R-:W-:Y:S04]  /*2b80*/  @!P2 STG.E.U8 desc[UR36][R46.64+0x1], R11 ;  /* 0x0000010b2e00a986 */ /* 0x000fe8000c101124 */
[----:B------:R-:W2:Y:S01]  /*2b90*/  @!P3 LDG.E.U8 R48, desc[UR36][R42.64] ;  /* 0x000000242a30b981 */ /* 0x000ea2000c1e1100 */
[----:B------:R-:W-:Y:S02]  /*2ba0*/  ISETP.LT.OR P2, PT, R3, 0x2, !P0 ;  /* 0x000000020300780c */ /* 0x000fe40004741670 */
[----:B------:R-:W-:-:S04]  /*2bb0*/  @!P3 IADD3 R32, P4, R8, UR41, RZ ;  /* 0x000000290820bc10 */ /* 0x000fc8000ff9e0ff */
[----:B------:R-:W-:Y:S02]  /*2bc0*/  @!P3 IADD3.X R33, R9, UR40, RZ, P4, !PT ;  /* 0x000000280921bc10 */ /* 0x000fe4000a7fe4ff */
[----:B--2---:R-:W-:-:S05]  /*2bd0*/  @!P3 PRMT R14, R48, 0x8880, RZ ;  /* 0x00008880300eb816 */ /* 0x004fca00000000ff */
[----:B------:R-:W-:-:S04]  /*2be0*/  @!P3 IMAD R21, R14, R23, RZ ;  /* 0x000000170e15b224 */ /* 0x000fc800078e02ff */
[----:B------:R-:W-:-:S05]  /*2bf0*/  @!P3 IMAD R49, R34, R22, R21 ;  /* 0x000000162231b224 */ /* 0x000fca00078e0215 */
[----:B------:R1:W-:Y:S04]  /*2c00*/  @!P3 STG.E.U8 desc[UR36][R32.64], R49 ;  /* 0x000000312000b986 */ /* 0x0003e8000c101124 */
        /* <DEDUP_REMOVED lines=8> */
[----:B------:R-:W3:Y:S01]  /*2c90*/  @!P3 LDG.E.U8 R48, desc[UR36][R44.64+0x8] ;  /* 0x000008242c30b981 */ /* 0x000ee2000c1e1100 */
[----:B------:R-:W-:Y:S02]  /*2ca0*/  ISETP.LT.OR P1, PT, R3, 0xa, !P1 ;  /* 0x0000000a0300780c */ /* 0x000fe40004f21670 */
[----:B-1----:R-:W-:-:S04]  /*2cb0*/  @!P3 IADD3 R32, P2, R54, UR41, RZ ;  /* 0x000000293620bc10 */ /* 0x002fc8000ff5e0ff */
[----:B------:R-:W-:Y:S02]  /*2cc0*/  @!P3 IADD3.X R33, R55, UR40, RZ, P2, !PT ;  /* 0x000000283721bc10 */ /* 0x000fe400097fe4ff */
[----:B---3--:R-:W-:-:S05]  /*2cd0*/  @!P3 PRMT R14, R48, 0x8880, RZ ;  /* 0x00008880300eb816 */ /* 0x008fca00000000ff */
[----:B------:R-:W-:-:S04]  /*2ce0*/  @!P3 IMAD R21, R14, R23, RZ ;  /* 0x000000170e15b224 */ /* 0x000fc800078e02ff */
[----:B------:R-:W-:-:S05]  /*2cf0*/  @!P3 IMAD R11, R36, R22, R21 ;  /* 0x00000016240bb224 */ /* 0x000fca00078e0215 */
[----:B------:R1:W-:Y:S04]  /*2d00*/  @!P3 STG.E.U8 desc[UR36][R32.64+0x8], R11 ;  /* 0x0000080b2000b986 */ /* 0x0003e8000c101124 */
[----:B------:R-:W3:Y:S01]  /*2d10*/  @!P1 LDG.E.U8 R48, desc[UR36][R44.64+0x9] ;  /* 0x000009242c309981 */ /* 0x000ee2000c1e1100 */
[----:B------:R-:W-:Y:S02]  /*2d20*/  ISETP.LT.OR P2, PT, R3, 0x9, !P0 ;  /* 0x000000090300780c */ /* 0x000fe40004741670 */
[----:B------:R-:W-:-:S04]  /*2d30*/  @!P1 IADD3 R34, P3, R54, UR41, RZ ;  /* 0x0000002936229c10 */ /* 0x000fc8000ff7e0ff */
[----:B--2---:R-:W-:Y:S02]  /*2d40*/  @!P1 IADD3.X R35, R55, UR40, RZ, P3, !PT ;  /* 0x0000002837239c10 */ /* 0x004fe40009ffe4ff */
[----:B---3--:R-:W-:-:S05]  /*2d50*/  @!P1 PRMT R14, R48, 0x8880, RZ ;  /* 0x00008880300e9816 */ /* 0x008fca00000000ff */
[----:B------:R-:W-:-:S04]  /*2d60*/  @!P1 IMAD R21, R14, R23, RZ ;  /* 0x000000170e159224 */ /* 0x000fc800078e02ff */
[----:B------:R-:W-:-:S05]  /*2d70*/  @!P1 IMAD R37, R37, R22, R21 ;  /* 0x0000001625259224 */ /* 0x000fca00078e0215 */
[----:B------:R-:W-:Y:S04]  /*2d80*/  @!P1 STG.E.U8 desc[UR36][R34.64+0x9], R37 ;  /* 0x0000092522009986 */ /* 0x000fe8000c101124 */
[----:B------:R-:W2:Y:S01]  /*2d90*/  @!P2 LDG.E.U8 R48, desc[UR36][R42.64+0x8] ;  /* 0x000008242a30a981 */ /* 0x000ea2000c1e1100 */
[----:B------:R-:W-:Y:S02]  /*2da0*/  ISETP.LT.OR P1, PT, R3, 0xa, !P0 ;  /* 0x0000000a0300780c */ /* 0x000fe40004721670 */
[----:B-1----:R-:W-:-:S04]  /*2db0*/  @!P2 IADD3 R32, P0, R8, UR41, RZ ;  /* 0x000000290820ac10 */ /* 0x002fc8000ff1e0ff */
[----:B------:R-:W-:Y:S02]  /*2dc0*/  @!P2 IADD3.X R33, R9, UR40, RZ, P0, !PT ;  /* 0x000000280921ac10 */ /* 0x000fe400087fe4ff */
[----:B--2---:R-:W-:-:S05]  /*2dd0*/  @!P2 PRMT R14, R48, 0x8880, RZ ;  /* 0x00008880300ea816 */ /* 0x004fca00000000ff */
[----:B------:R-:W-:-:S04]  /*2de0*/  @!P2 IMAD R21, R14, R23, RZ ;  /* 0x000000170e15a224 */ /* 0x000fc800078e02ff */
[----:B------:R-:W-:-:S05]  /*2df0*/  @!P2 IMAD R11, R38, R22, R21 ;  /* 0x00000016260ba224 */ /* 0x000fca00078e0215 */
[----:B------:R1:W-:Y:S04]  /*2e00*/  @!P2 STG.E.U8 desc[UR36][R32.64+0x8], R11 ;  /* 0x0000080b2000a986 */ /* 0x0003e8000c101124 */
[----:B------:R-:W2:Y:S01]  /*2e10*/  @!P1 LDG.E.U8 R48, desc[UR36][R42.64+0x9] ;  /* 0x000009242a309981 */ /* 0x000ea2000c1e1100 */
[----:B------:R-:W-:-:S05]  /*2e20*/  IADD3 R61, P0, R61, 0x100, RZ ;  /* 0x000001003d3d7810 */ /* 0x000fca0007f1e0ff */
[----:B------:R-:W-:Y:S01]  /*2e30*/  IMAD.X R15, RZ, RZ, R15, P0 ;  /* 0x000000ffff0f7224 */ /* 0x000fe200000e060f */
[----:B------:R-:W-:-:S03]  /*2e40*/  ISETP.GE.AND P0, PT, R20, 0x101, PT ;  /* 0x000001011400780c */ /* 0x000fc60003f06270 */
[-C--:B------:R-:W-:Y:S01]  /*2e50*/  IMAD R36, R15, R12.reuse, RZ ;  /* 0x0000000c0f247224 */ /* 0x080fe200078e02ff */
[----:B------:R-:W-:Y:S01]  /*2e60*/  ISETP.LT.OR P2, PT, R3, 0x1, !P0 ;  /* 0x000000010300780c */ /* 0x000fe20004741670 */
[----:B------:R-:W-:-:S04]  /*2e70*/  IMAD.WIDE.U32 R14, R61, R12, R50 ;  /* 0x0000000c3d0e7225 */ /* 0x000fc800078e0032 */
[----:B------:R-:W-:Y:S01]  /*2e80*/  IMAD R41, R61, R13, R36 ;  /* 0x0000000d3d297224 */ /* 0x000fe200078e0224 */
[----:B-1----:R-:W-:Y:S02]  /*2e90*/  IADD3 R32, P4, R14, R6, RZ ;  /* 0x000000060e207210 */ /* 0x002fe40007f9e0ff */
[----:B------:R-:W-:Y:S02]  /*2ea0*/  @!P1 IADD3 R14, P3, R8, UR41, RZ ;  /* 0x00000029080e9c10 */ /* 0x000fe4000ff7e0ff */
[----:B------:R-:W-:Y:S02]  /*2eb0*/  IADD3.X R33, R7, R15, R41, P4, !PT ;  /* 0x0000000f07217210 */ /* 0x000fe400027fe429 */
[----:B------:R-:W-:Y:S02]  /*2ec0*/  @!P1 IADD3.X R15, R9, UR40, RZ, P3, !PT ;  /* 0x00000028090f9c10 */ /* 0x000fe40009ffe4ff */
[----:B--2---:R-:W-:-:S05]  /*2ed0*/  @!P1 PRMT R34, R48, 0x8880, RZ ;  /* 0x0000888030229816 */ /* 0x004fca00000000ff */
[----:B------:R-:W-:-:S04]  /*2ee0*/  @!P1 IMAD R21, R34, R23, RZ ;  /* 0x0000001722159224 */ /* 0x000fc800078e02ff */
[----:B------:R-:W-:-:S05]  /*2ef0*/  @!P1 IMAD R39, R39, R22, R21 ;  /* 0x0000001627279224 */ /* 0x000fca00078e0215 */
[----:B------:R1:W-:Y:S04]  /*2f00*/  @!P1 STG.E.U8 desc[UR36][R14.64+0x9], R39 ;  /* 0x000009270e009986 */ /* 0x0003e8000c101124 */
[----:B------:R-:W2:Y:S01]  /*2f10*/  @!P2 LDG.E.U8 R48, desc[UR36][R32.64] ;  /* 0x000000242030a981 */ /* 0x000ea2000c1e1100 */
[C---:B------:R-:W-:Y:S01]  /*2f20*/  IMAD.SHL.U32 R35, R4.reuse, 0x100, RZ ;  /* 0x0000010004237824 */ /* 0x040fe200078e00ff */
[----:B------:R-:W-:Y:S02]  /*2f30*/  ISETP.LT.OR P3, PT, R3, 0x2, !P0 ;  /* 0x000000020300780c */ /* 0x000fe40004761670 */
[----:B------:R-:W-:Y:S02]  /*2f40*/  SHF.L.U64.HI R37, R4, 0x8, R5 ;  /* 0x0000000804257819 */ /* 0x000fe40000010205 */
[----:B------:R-:W-:-:S05]  /*2f50*/  IADD3 R4, P1, R35, R54, RZ ;  /* 0x0000003623047210 */ /* 0x000fca0007f3e0ff */
[----:B------:R-:W-:Y:S01]  /*2f60*/  IMAD.X R5, R37, 0x1, R55, P1 ;  /* 0x0000000125057824 */ /* 0x000fe200008e0637 */
[----:B--2---:R-:W-:-:S05]  /*2f70*/  @!P2 PRMT R34, R48, 0x8880, RZ ;  /* 0x000088803022a816 */ /* 0x004fca00000000ff */
[----:B------:R-:W-:-:S04]  /*2f80*/  @!P2 IMAD R21, R34, R23, RZ ;  /* 0x000000172215a224 */ /* 0x000fc800078e02ff */
[----:B------:R-:W-:-:S05]  /*2f90*/  @!P2 IMAD R11, R24, R22, R21 ;  /* 0x00000016180ba224 */ /* 0x000fca00078e0215 */
[----:B------:R2:W-:Y:S04]  /*2fa0*/  @!P2 STG.E.U8 desc[UR36][R4.64], R11 ;  /* 0x0000000b0400a986 */ /* 0x0005e8000c101124 */
[----:B------:R-:W1:Y:S01]  /*2fb0*/  @!P3 LDG.E.U8 R48, desc[UR36][R32.64+0x1] ;  /* 0x000001242030b981 */ /* 0x000e62000c1e1100 */
[----:B------:R-:W-:Y:S01]  /*2fc0*/  ISETP.GE.AND P1, PT, R20, 0x109, PT ;  /* 0x000001091400780c */ /* 0x000fe20003f26270 */
[----:B------:R-:W-:-:S03]  /*2fd0*/  IMAD.WIDE.U32 R12, R61, R12, R52 ;  /* 0x0000000c3d0c7225 */ /* 0x000fc600078e0034 */
[----:B------:R-:W-:Y:S01]  /*2fe0*/  ISETP.LT.OR P2, PT, R3, 0x1, !P1 ;  /* 0x000000010300780c */ /* 0x000fe20004f41670 */
[----:B------:R-:W-:Y:S01]  /*2ff0*/  IMAD.IADD R50, R41, 0x1, R13 ;  /* 0x0000000129327824 */ /* 0x000fe200078e020d */
[----:B------:R-:W-:-:S04]  /*3000*/  IADD3 R12, P4, P5, R10, R6, R12 ;  /* 0x000000060a0c7210 */ /* 0x000fc80007d9e00c */
[----:B------:R-:W-:Y:S02]  /*3010*/  IADD3.X R13, R51, R7, R50, P4, P5 ;  /* 0x00000007330d7210 */ /* 0x000fe400027ea432 */
[----:B-1----:R-:W-:-:S05]  /*3020*/  @!P3 PRMT R14, R48, 0x8880, RZ ;  /* 0x00008880300eb816 */ /* 0x002fca00000000ff */
[----:B------:R-:W-:-:S04]  /*3030*/  @!P3 IMAD R21, R14, R23, RZ ;  /* 0x000000170e15b224 */ /* 0x000fc800078e02ff */
[----:B------:R-:W-:-:S05]  /*3040*/  @!P3 IMAD R25, R25, R22, R21 ;  /* 0x000000161919b224 */ /* 0x000fca00078e0215 */
[----:B------:R-:W-:Y:S04]  /*3050*/  @!P3 STG.E.U8 desc[UR36][R4.64+0x1], R25 ;  /* 0x000001190400b986 */ /* 0x000fe8000c101124 */
[----:B------:R-:W3:Y:S01]  /*3060*/  @!P2 LDG.E.U8 R48, desc[UR36][R12.64] ;  /* 0x000000240c30a981 */ /* 0x000ee2000c1e1100 */
[----:B------:R-:W-:Y:S02]  /*3070*/  ISETP.LT.OR P3, PT, R3, 0x2, !P1 ;  /* 0x000000020300780c */ /* 0x000fe40004f61670 */
[----:B------:R-:W-:-:S05]  /*3080*/  IADD3 R6, P4, R35, R8, RZ ;  /* 0x0000000823067210 */ /* 0x000fca0007f9e0ff */
[----:B------:R-:W-:Y:S01]  /*3090*/  IMAD.X R7, R37, 0x1, R9, P4 ;  /* 0x0000000125077824 */ /* 0x000fe200020e0609 */
[----:B---3--:R-:W-:-:S05]  /*30a0*/  @!P2 PRMT R10, R48, 0x8880, RZ ;  /* 0x00008880300aa816 */ /* 0x008fca00000000ff */
[----:B------:R-:W-:-:S04]  /*30b0*/  @!P2 IMAD R21, R10, R23, RZ ;  /* 0x000000170a15a224 */ /* 0x000fc800078e02ff */
[----:B------:R-:W-:-:S05]  /*30c0*/  @!P2 IMAD R15, R26, R22, R21 ;  /* 0x000000161a0fa224 */ /* 0x000fca00078e0215 */
[----:B------:R1:W-:Y:S04]  /*30d0*/  @!P2 STG.E.U8 desc[UR36][R6.64], R15 ;  /* 0x0000000f0600a986 */ /* 0x0003e8000c101124 */
[----:B------:R-:W3:Y:S01]  /*30e0*/  @!P3 LDG.E.U8 R48, desc[UR36][R12.64+0x1] ;  /* 0x000001240c30b981 */ /* 0x000ee2000c1e1100 */
[----:B------:R-:W-:Y:S02]  /*30f0*/  ISETP.LT.OR P4, PT, R3, 0x9, !P0 ;  /* 0x000000090300780c */ /* 0x000fe40004781670 */
[----:B------:R-:W-:-:S05]  /*3100*/  IADD3 R10, P2, R8, R35, RZ ;  /* 0x00000023080a7210 */ /* 0x000fca0007f5e0ff */
[----:B--2---:R-:W-:Y:S01]  /*3110*/  IMAD.X R11, R9, 0x1, R37, P2 ;  /* 0x00000001090b7824 */ /* 0x004fe200010e0625 */
[----:B---3--:R-:W-:-:S05]  /*3120*/  @!P3 PRMT R14, R48, 0x8880, RZ ;  /* 0x00008880300eb816 */ /* 0x008fca00000000ff */
[----:B------:R-:W-:-:S04]  /*3130*/  @!P3 IMAD R21, R14, R23, RZ ;  /* 0x000000170e15b224 */ /* 0x000fc800078e02ff */
[----:B------:R-:W-:-:S05]  /*3140*/  @!P3 IMAD R27, R27, R22, R21 ;  /* 0x000000161b1bb224 */ /* 0x000fca00078e0215 */
[----:B------:R-:W-:Y:S04]  /*3150*/  @!P3 STG.E.U8 desc[UR36][R10.64+0x1], R27 ;  /* 0x0000011b0a00b986 */ /* 0x000fe8000c101124 */
[----:B------:R-:W1:Y:S01]  /*3160*/  @!P4 LDG.E.U8 R48, desc[UR36][R32.64+0x8] ;  /* 0x000008242030c981 */ /* 0x000e62000c1e1100 */
[----:B------:R-:W-:Y:S02]  /*3170*/  ISETP.LT.OR P0, PT, R3, 0xa, !P0 ;  /* 0x0000000a0300780c */ /* 0x000fe40004701670 */
[----:B-1----:R-:W-:-:S05]  /*3180*/  @!P4 PRMT R6, R48, 0x8880, RZ ;  /* 0x000088803006c816 */ /* 0x002fca00000000ff */
        /* <DEDUP_REMOVED lines=10> */
[----:B------:R-:W-:Y:S02]  /*3230*/  ISETP.LT.OR P1, PT, R3, 0xa, !P1 ;  /* 0x0000000a0300780c */ /* 0x000fe40004f21670 */
[----:B------:R-:W-:-:S05]  /*3240*/  IADD3 R6, P0, R8, R35, RZ ;  /* 0x0000002308067210 */ /* 0x000fca0007f1e0ff */
[----:B-1----:R-:W-:Y:S01]  /*3250*/  IMAD.X R7, R9, 0x1, R37, P0 ;  /* 0x0000000109077824 */ /* 0x002fe200000e0625 */
[----:B---3--:R-:W-:-:S05]  /*3260*/  @!P2 PRMT R10, R48, 0x8880, RZ ;  /* 0x00008880300aa816 */ /* 0x008fca00000000ff */
[----:B------:R-:W-:-:S04]  /*3270*/  @!P2 IMAD R21, R10, R23, RZ ;  /* 0x000000170a15a224 */ /* 0x000fc800078e02ff */
[----:B------:R-:W-:-:S05]  /*3280*/  @!P2 IMAD R3, R30, R22, R21 ;  /* 0x000000161e03a224 */ /* 0x000fca00078e0215 */
[----:B------:R1:W-:Y:S04]  /*3290*/  @!P2 STG.E.U8 desc[UR36][R6.64+0x8], R3 ;  /* 0x000008030600a986 */ /* 0x0003e8000c101124 */
[----:B------:R-:W2:Y:S02]  /*32a0*/  @!P1 LDG.E.U8 R48, desc[UR36][R12.64+0x9] ;  /* 0x000009240c309981 */ /* 0x000ea4000c1e1100 */
[----:B--2---:R-:W-:-:S05]  /*32b0*/  @!P1 PRMT R4, R48, 0x8880, RZ ;  /* 0x0000888030049816 */ /* 0x004fca00000000ff */
[----:B------:R-:W-:Y:S01]  /*32c0*/  @!P1 IMAD R4, R4, R23, RZ ;  /* 0x0000001704049224 */ /* 0x000fe200078e02ff */
[----:B-1----:R-:W-:Y:S06]  /*32d0*/  @P1 BRA `(.L_x_34) ;  /* 0x0000000800201947 */ /* 0x002fec0003800000 */
[----:B------:R-:W-:Y:S01]  /*32e0*/  @!P1 IMAD.MOV.U32 R21, RZ, RZ, R4 ;  /* 0x000000ffff159224 */ /* 0x000fe200078e0004 */
[----:B------:R-:W-:-:S03]  /*32f0*/  IADD3 R4, P0, R8, R35, RZ ;  /* 0x0000002308047210 */ /* 0x000fc60007f1e0ff */
[----:B------:R-:W-:Y:S02]  /*3300*/  IMAD R21, R31, R22, R21 ;  /* 0x000000161f157224 */ /* 0x000fe400078e0215 */
[----:B------:R-:W-:-:S05]  /*3310*/  IMAD.X R5, R9, 0x1, R37, P0 ;  /* 0x0000000109057824 */ /* 0x000fca00000e0625 */
[----:B------:R1:W-:Y:S01]  /*3320*/  STG.E.U8 desc[UR36][R4.64+0x9], R21 ;  /* 0x0000091504007986 */ /* 0x0003e2000c101124 */
[----:B------:R-:W-:Y:S05]  /*3330*/  BRA `(.L_x_34) ;  /* 0x0000000800087947 */ /* 0x000fea0003800000 */
.L_x_29:
[C---:B------:R-:W-:Y:S01]  /*3340*/  ISETP.GE.AND P2, PT, R20.reuse, 0x1, PT ;  /* 0x000000011400780c */ /* 0x040fe20003f46270 */
[----:B------:R-:W-:Y:S01]  /*3350*/  ULDC.64 UR4, c[0x0][0x5c0] ;  /* 0x0001700000047ab9 */ /* 0x000fe20000000a00 */
[----:B------:R-:W-:Y:S02]  /*3360*/  ISETP.GE.AND P3, PT, R20, 0x9, PT ;  /* 0x000000091400780c */ /* 0x000fe40003f66270 */
[C---:B------:R-:W-:Y:S02]  /*3370*/  ISETP.LT.OR P1, PT, R3.reuse, 0x1, !P2 ;  /* 0x000000010300780c */ /* 0x040fe40005721670 */
[C---:B------:R-:W-:Y:S02]  /*3380*/  ISETP.LT.OR P5, PT, R3.reuse, 0x2, !P2 ;  /* 0x000000020300780c */ /* 0x040fe400057a1670 */
[----:B------:R-:W-:Y:S02]  /*3390*/  IADD3 R54, P0, R54, UR4, RZ ;  /* 0x0000000436367c10 */ /* 0x000fe4000ff1e0ff */
[----:B------:R-:W-:-:S02]  /*33a0*/  ISETP.LT.OR P4, PT, R3, 0x1, !P3 ;  /* 0x000000010300780c */ /* 0x000fc40005f81670 */
[----:B------:R-:W-:Y:S02]  /*33b0*/  IADD3.X R55, R60, UR5, RZ, P0, !PT ;  /* 0x000000053c377c10 */ /* 0x000fe400087fe4ff */
[----:B------:R-:W-:-:S03]  /*33c0*/  ISETP.LT.OR P0, PT, R3, 0x2, !P3 ;  /* 0x000000020300780c */ /* 0x000fc60005f01670 */
[-C--:B------:R-:W-:Y:S02]  /*33d0*/  @!P1 IMAD R9, R40, R22.reuse, RZ ;  /* 0x0000001628099224 */ /* 0x080fe400078e02ff */
[----:B------:R-:W-:-:S03]  /*33e0*/  @!P5 IMAD R41, R41, R22, RZ ;  /* 0x000000162929d224 */ /* 0x000fc600078e02ff */
[----:B------:R0:W-:Y:S01]  /*33f0*/  @!P1 STG.E.U8 desc[UR36][R54.64], R9 ;  /* 0x0000000936009986 */ /* 0x0001e2000c101124 */
[----:B------:R-:W-:Y:S01]  /*3400*/  LEA R6, P1, R4, R54, 0x3 ;  /* 0x0000003604067211 */ /* 0x000fe200078218ff */
[-C--:B------:R-:W-:Y:S02]  /*3410*/  @!P4 IMAD R11, R42, R22.reuse, RZ ;  /* 0x000000162a0bc224 */ /* 0x080fe400078e02ff */
[----:B------:R-:W-:Y:S01]  /*3420*/  @!P5 STG.E.U8 desc[UR36][R54.64+0x1], R41 ;  /* 0x000001293600d986 */ /* 0x000fe2000c101124 */
[----:B------:R-:W-:Y:S01]  /*3430*/  ISETP.LT.OR P5, PT, R3, 0x9, !P2 ;  /* 0x000000090300780c */ /* 0x000fe200057a1670 */
[----:B------:R-:W-:Y:S01]  /*3440*/  @!P0 IMAD R43, R43, R22, RZ ;  /* 0x000000162b2b8224 */ /* 0x000fe200078e02ff */
[----:B------:R-:W-:Y:S02]  /*3450*/  LEA.HI.X R7, R4, R55, R5, 0x3, P1 ;  /* 0x0000003704077211 */ /* 0x000fe400008f1c05 */
[----:B------:R-:W-:Y:S02]  /*3460*/  ISETP.GE.AND P1, PT, R20, 0x81, PT ;  /* 0x000000811400780c */ /* 0x000fe40003f26270 */
[C---:B------:R-:W-:Y:S01]  /*3470*/  ISETP.LT.OR P2, PT, R3.reuse, 0xa, !P2 ;  /* 0x0000000a0300780c */ /* 0x040fe20005741670 */
[----:B------:R1:W-:Y:S01]  /*3480*/  @!P4 STG.E.U8 desc[UR36][R6.64], R11 ;  /* 0x0000000b0600c986 */ /* 0x0003e2000c101124 */
[----:B------:R-:W-:-:S03]  /*3490*/  ISETP.LT.OR P4, PT, R3, 0x1, !P1 ;  /* 0x000000010300780c */ /* 0x000fc60004f81670 */
[----:B------:R-:W-:Y:S01]  /*34a0*/  @!P0 STG.E.U8 desc[UR36][R6.64+0x1], R43 ;  /* 0x0000012b06008986 */ /* 0x000fe2000c101124 */
[C---:B------:R-:W-:Y:S01]  /*34b0*/  ISETP.LT.OR P0, PT, R3.reuse, 0x9, !P3 ;  /* 0x000000090300780c */ /* 0x040fe20005f01670 */
[----:B------:R-:W-:Y:S01]  /*34c0*/  @!P5 IMAD R13, R44, R22, RZ ;  /* 0x000000162c0dd224 */ /* 0x000fe200078e02ff */
[----:B------:R-:W-:-:S04]  /*34d0*/  ISETP.LT.OR P3, PT, R3, 0xa, !P3 ;  /* 0x0000000a0300780c */ /* 0x000fc80005f61670 */
[----:B------:R2:W-:Y:S01]  /*34e0*/  @!P5 STG.E.U8 desc[UR36][R54.64+0x8], R13 ;  /* 0x0000080d3600d986 */ /* 0x0005e2000c101124 */
[----:B------:R-:W-:Y:S01]  /*34f0*/  ISETP.LT.OR P5, PT, R3, 0x2, !P1 ;  /* 0x000000020300780c */ /* 0x000fe20004fa1670 */
[----:B------:R-:W-:Y:S02]  /*3500*/  @!P2 IMAD R45, R45, R22, RZ ;  /* 0x000000162d2da224 */ /* 0x000fe400078e02ff */
[----:B------:R-:W-:Y:S02]  /*3510*/  @!P4 IMAD.MOV.U32 R8, RZ, RZ, R6 ;  /* 0x000000ffff08c224 */ /* 0x000fe400078e0006 */
[----:B0-----:R-:W-:Y:S01]  /*3520*/  @!P4 IMAD.MOV.U32 R9, RZ, RZ, R7 ;  /* 0x000000ffff09c224 */ /* 0x001fe200078e0007 */
[----:B------:R-:W-:Y:S01]  /*3530*/  @!P2 STG.E.U8 desc[UR36][R54.64+0x9], R45 ;  /* 0x0000092d3600a986 */ /* 0x000fe2000c101124 */
[----:B-1----:R-:W-:Y:S01]  /*3540*/  @!P4 IMAD R11, R5, 0x78, RZ ;  /* 0x00000078050bc824 */ /* 0x002fe200078e02ff */
[C---:B------:R-:W-:Y:S01]  /*3550*/  ISETP.LT.OR P2, PT, R3.reuse, 0x9, !P1 ;  /* 0x000000090300780c */ /* 0x040fe20004f41670 */
[----:B------:R-:W-:Y:S01]  /*3560*/  @!P4 IMAD.WIDE.U32 R8, R4, 0x78, R8 ;  /* 0x000000780408c825 */ /* 0x000fe200078e0008 */
[----:B------:R-:W-:-:S03]  /*3570*/  ISETP.LT.OR P1, PT, R3, 0xa, !P1 ;  /* 0x0000000a0300780c */ /* 0x000fc60004f21670 */
[-C--:B------:R-:W-:Y:S02]  /*3580*/  @!P0 IMAD R15, R46, R22.reuse, RZ ;  /* 0x000000162e0f8224 */ /* 0x080fe400078e02ff */
[----:B------:R-:W-:Y:S02]  /*3590*/  @!P4 IMAD.IADD R9, R9, 0x1, R11 ;  /* 0x000000010909c824 */ /* 0x000fe400078e020b */
[-C--:B------:R-:W-:Y:S01]  /*35a0*/  @!P3 IMAD R47, R47, R22.reuse, RZ ;  /* 0x000000162f2fb224 */ /* 0x080fe200078e02ff */
[----:B------:R0:W-:Y:S01]  /*35b0*/  @!P0 STG.E.U8 desc[UR36][R6.64+0x8], R15 ;  /* 0x0000080f06008986 */ /* 0x0001e2000c101124 */
[----:B--2---:R-:W-:Y:S01]  /*35c0*/  @!P5 IMAD R13, R5, 0x78, RZ ;  /* 0x00000078050dd824 */ /* 0x004fe200078e02ff */
[----:B------:R-:W-:Y:S01]  /*35d0*/  ISETP.GE.AND P0, PT, R20, 0x89, PT ;  /* 0x000000891400780c */ /* 0x000fe20003f06270 */
[----:B------:R-:W-:Y:S01]  /*35e0*/  @!P5 IMAD.WIDE.U32 R10, R4, 0x78, R6 ;  /* 0x00000078040ad825 */ /* 0x000fe200078e0006 */
[----:B------:R-:W-:Y:S02]  /*35f0*/  @!P3 STG.E.U8 desc[UR36][R6.64+0x9], R47 ;  /* 0x0000092f0600b986 */ /* 0x000fe4000c101124 */
[----:B------:R-:W-:Y:S01]  /*3600*/  ISETP.LT.OR P3, PT, R3, 0x1, !P0 ;  /* 0x000000010300780c */ /* 0x000fe20004761670 */
[----:B------:R-:W-:-:S02]  /*3610*/  @!P4 IMAD R21, R32, R22, RZ ;  /* 0x000000162015c224 */ /* 0x000fc400078e02ff */
[----:B------:R-:W-:Y:S02]  /*3620*/  @!P5 IMAD.IADD R13, R11, 0x1, R13 ;  /* 0x000000010b0dd824 */ /* 0x000fe400078e020d */
[----:B------:R-:W-:Y:S01]  /*3630*/  @!P5 IMAD.MOV.U32 R12, RZ, RZ, R10 ;  /* 0x000000ffff0cd224 */ /* 0x000fe200078e000a */
[----:B------:R1:W-:Y:S01]  /*3640*/  @!P4 STG.E.U8 desc[UR36][R8.64], R21 ;  /* 0x000000150800c986 */ /* 0x0003e2000c101124 */
[----:B------:R-:W-:Y:S01]  /*3650*/  @!P5 IMAD R33, R33, R22, RZ ;  /* 0x000000162121d224 */ /* 0x000fe200078e02ff */
[----:B------:R-:W-:Y:S01]  /*3660*/  IADD3 R10, P4, R6, UR41, RZ ;  /* 0x00000029060a7c10 */ /* 0x000fe2000ff9e0ff */
[----:B------:R-:W-:Y:S02]  /*3670*/  @!P2 IMAD R11, R5, 0x78, RZ ;  /* 0x00000078050ba824 */ /* 0x000fe400078e02ff */
[----:B0-----:R-:W-:Y:S01]  /*3680*/  @!P2 IMAD.WIDE.U32 R14, R4, 0x78, R6 ;  /* 0x00000078040ea825 */ /* 0x001fe200078e0006 */
[----:B------:R0:W-:Y:S01]  /*3690*/  @!P5 STG.E.U8 desc[UR36][R12.64+0x1], R33 ;  /* 0x000001210c00d986 */ /* 0x0001e2000c101124 */
[----:B------:R-:W-:-:S02]  /*36a0*/  ISETP.LT.OR P5, PT, R3, 0x2, !P0 ;  /* 0x000000020300780c */ /* 0x000fc400047a1670 */
[----:B------:R-:W-:Y:S01]  /*36b0*/  @!P2 IMAD.IADD R15, R15, 0x1, R11 ;  /* 0x000000010f0fa824 */ /* 0x000fe200078e020b */
[----:B------:R-:W-:Y:S01]  /*36c0*/  IADD3.X R11, R7, UR40, RZ, P4, !PT ;  /* 0x00000028070b7c10 */ /* 0x000fe2000a7fe4ff */
[-C--:B------:R-:W-:Y:S01]  /*36d0*/  @!P3 IMAD R41, R34, R22.reuse, RZ ;  /* 0x000000162229b224 */ /* 0x080fe200078e02ff */
[C---:B------:R-:W-:Y:S01]  /*36e0*/  ISETP.LT.OR P4, PT, R3.reuse, 0x9, !P0 ;  /* 0x000000090300780c */ /* 0x040fe20004781670 */
[----:B-1----:R-:W-:Y:S01]  /*36f0*/  @!P1 IMAD.WIDE.U32 R8, R4, 0x78, R6 ;  /* 0x0000007804089825 */ /* 0x002fe200078e0006 */
[----:B------:R-:W-:Y:S02]  /*3700*/  ISETP.LT.OR P0, PT, R3, 0xa, !P0 ;  /* 0x0000000a0300780c */ /* 0x000fe40004701670 */
[----:B------:R-:W-:Y:S01]  /*3710*/  @!P3 STG.E.U8 desc[UR36][R10.64], R41 ;  /* 0x000000290a00b986 */ /* 0x000fe2000c101124 */
[----:B------:R-:W-:Y:S01]  /*3720*/  ISETP.GE.AND P3, PT, R20, 0x101, PT ;  /* 0x000001011400780c */ /* 0x000fe20003f66270 */
[-C--:B0-----:R-:W-:Y:S02]  /*3730*/  @!P2 IMAD R13, R36, R22.reuse, RZ ;  /* 0x00000016240da224 */ /* 0x081fe400078e02ff */
[----:B------:R-:W-:-:S02]  /*3740*/  @!P5 IMAD R35, R35, R22, RZ ;  /* 0x000000162323d224 */ /* 0x000fc400078e02ff */
[----:B------:R-:W-:Y:S02]  /*3750*/  @!P5 IMAD.MOV.U32 R6, RZ, RZ, R10 ;  /* 0x000000ffff06d224 */ /* 0x000fe400078e000a */
[----:B------:R-:W-:Y:S02]  /*3760*/  @!P5 IMAD.MOV.U32 R7, RZ, RZ, R11 ;  /* 0x000000ffff07d224 */ /* 0x000fe400078e000b */
[----:B------:R-:W-:Y:S02]  /*3770*/  @!P1 IMAD R21, R5, 0x78, RZ ;  /* 0x0000007805159824 */ /* 0x000fe400078e02ff */
[-C--:B------:R-:W-:Y:S01]  /*3780*/  @!P1 IMAD R37, R37, R22.reuse, RZ ;  /* 0x0000001625259224 */ /* 0x080fe200078e02ff */
[----:B------:R0:W-:Y:S01]  /*3790*/  @!P5 STG.E.U8 desc[UR36][R6.64+0x1], R35 ;  /* 0x000001230600d986 */ /* 0x0001e2000c101124 */
[----:B------:R-:W-:Y:S01]  /*37a0*/  ISETP.LT.OR P5, PT, R3, 0x1, !P3 ;  /* 0x000000010300780c */ /* 0x000fe20005fa1670 */
[----:B------:R-:W-:Y:S02]  /*37b0*/  @!P1 IMAD.IADD R9, R9, 0x1, R21 ;  /* 0x0000000109099824 */ /* 0x000fe400078e0215 */
[----:B------:R1:W-:Y:S01]  /*37c0*/  @!P2 STG.E.U8 desc[UR36][R14.64+0x8], R13 ;  /* 0x0000080d0e00a986 */ /* 0x0003e2000c101124 */
[----:B------:R-:W-:Y:S01]  /*37d0*/  ISETP.LT.OR P2, PT, R3, 0x2, !P3 ;  /* 0x000000020300780c */ /* 0x000fe20005f41670 */
[----:B------:R-:W-:-:S02]  /*37e0*/  @!P4 IMAD R21, R38, R22, RZ ;  /* 0x000000162615c224 */ /* 0x000fc400078e02ff */
[----:B------:R-:W-:Y:S01]  /*37f0*/  @!P0 IMAD R39, R39, R22, RZ ;  /* 0x0000001627278224 */ /* 0x000fe200078e02ff */
[----:B------:R2:W-:Y:S01]  /*3800*/  @!P1 STG.E.U8 desc[UR36][R8.64+0x9], R37 ;  /* 0x0000092508009986 */ /* 0x0005e2000c101124 */
[----:B------:R-:W-:-:S03]  /*3810*/  ISETP.GE.AND P1, PT, R20, 0x109, PT ;  /* 0x000001091400780c */ /* 0x000fc60003f26270 */
[----:B------:R3:W-:Y:S01]  /*3820*/  @!P4 STG.E.U8 desc[UR36][R10.64+0x8], R21 ;  /* 0x000008150a00c986 */ /* 0x0007e2000c101124 */
[--C-:B0-----:R-:W-:Y:S01]  /*3830*/  @!P5 IMAD.MOV.U32 R6, RZ, RZ, R10.reuse ;  /* 0x000000ffff06d224 */ /* 0x101fe200078e000a */
[C---:B------:R-:W-:Y:S01]  /*3840*/  ISETP.LT.OR P4, PT, R3.reuse, 0x9, !P3 ;  /* 0x000000090300780c */ /* 0x040fe20005f81670 */
[--C-:B------:R-:W-:Y:S01]  /*3850*/  @!P5 IMAD.MOV.U32 R7, RZ, RZ, R11.reuse ;  /* 0x000000ffff07d224 */ /* 0x100fe200078e000b */
[----:B------:R-:W-:Y:S01]  /*3860*/  @!P0 STG.E.U8 desc[UR36][R10.64+0x9], R39 ;  /* 0x000009270a008986 */ /* 0x000fe2000c101124 */
[----:B------:R-:W-:Y:S01]  /*3870*/  ISETP.LT.OR P0, PT, R3, 0x1, !P1 ;  /* 0x000000010300780c */ /* 0x000fe20004f01670 */
[----:B-1----:R-:W-:Y:S01]  /*3880*/  @!P5 IMAD R13, R5, 0x78, RZ ;  /* 0x00000078050dd824 */ /* 0x002fe200078e02ff */
[----:B------:R-:W-:Y:S01]  /*3890*/  ISETP.LT.OR P3, PT, R3, 0xa, !P3 ;  /* 0x0000000a0300780c */ /* 0x000fe20005f61670 */
[----:B--2---:R-:W-:Y:S02]  /*38a0*/  @!P2 IMAD.MOV.U32 R8, RZ, RZ, R10 ;  /* 0x000000ffff08a224 */ /* 0x004fe400078e000a */
[----:B------:R-:W-:-:S02]  /*38b0*/  @!P2 IMAD.MOV.U32 R9, RZ, RZ, R11 ;  /* 0x000000ffff09a224 */ /* 0x000fc400078e000b */
[----:B------:R-:W-:-:S04]  /*38c0*/  @!P5 IMAD.WIDE.U32 R6, R4, 0x78, R6 ;  /* 0x000000780406d825 */ /* 0x000fc800078e0006 */
[----:B------:R-:W-:Y:S02]  /*38d0*/  @!P2 IMAD R33, R5, 0x78, RZ ;  /* 0x000000780521a824 */ /* 0x000fe400078e02ff */
[----:B------:R-:W-:-:S04]  /*38e0*/  @!P2 IMAD.WIDE.U32 R8, R4, 0x78, R8 ;  /* 0x000000780408a825 */ /* 0x000fc800078e0008 */
[----:B------:R-:W-:Y:S02]  /*38f0*/  @!P5 IMAD.IADD R7, R13, 0x1, R7 ;  /* 0x000000010d07d824 */ /* 0x000fe400078e0207 */
[-C--:B------:R-:W-:Y:S02]  /*3900*/  @!P5 IMAD R15, R24, R22.reuse, RZ ;  /* 0x00000016180fd224 */ /* 0x080fe400078e02ff */
[----:B------:R-:W-:Y:S02]  /*3910*/  @!P2 IMAD.IADD R9, R33, 0x1, R9 ;  /* 0x000000012109a824 */ /* 0x000fe400078e0209 */
[-C--:B------:R-:W-:Y:S01]  /*3920*/  @!P2 IMAD R25, R25, R22.reuse, RZ ;  /* 0x000000161919a224 */ /* 0x080fe200078e02ff */
[----:B------:R0:W-:Y:S01]  /*3930*/  @!P5 STG.E.U8 desc[UR36][R6.64], R15 ;  /* 0x0000000f0600d986 */ /* 0x0001e2000c101124 */
[----:B------:R-:W-:Y:S01]  /*3940*/  @!P0 IADD3 R12, P5, R10, UR41, RZ ;  /* 0x000000290a0c8c10 */ /* 0x000fe2000ffbe0ff */
[----:B------:R-:W-:Y:S02]  /*3950*/  @!P3 IMAD.MOV.U32 R14, RZ, RZ, R10 ;  /* 0x000000ffff0eb224 */ /* 0x000fe400078e000a */
[----:B------:R1:W-:Y:S01]  /*3960*/  @!P2 STG.E.U8 desc[UR36][R8.64+0x1], R25 ;  /* 0x000001190800a986 */ /* 0x0003e2000c101124 */
[----:B------:R-:W-:Y:S01]  /*3970*/  ISETP.LT.OR P2, PT, R3, 0x2, !P1 ;  /* 0x000000020300780c */ /* 0x000fe20004f41670 */
[----:B------:R-:W-:Y:S01]  /*3980*/  @!P3 IMAD R33, R5, 0x78, RZ ;  /* 0x000000780521b824 */ /* 0x000fe200078e02ff */
[----:B------:R-:W-:Y:S01]  /*3990*/  @!P0 IADD3.X R13, R11, UR40, RZ, P5, !PT ;  /* 0x000000280b0d8c10 */ /* 0x000fe2000affe4ff */
[-C--:B---3--:R-:W-:Y:S01]  /*39a0*/  @!P4 IMAD R21, R28, R22.reuse, RZ ;  /* 0x000000161c15c224 */ /* 0x088fe200078e02ff */
[----:B------:R-:W-:Y:S01]  /*39b0*/  ISETP.LT.OR P5, PT, R3, 0x9, !P1 ;  /* 0x000000090300780c */ /* 0x000fe20004fa1670 */
[-C--:B------:R-:W-:Y:S01]  /*39c0*/  @!P3 IMAD R29, R29, R22.reuse, RZ ;  /* 0x000000161d1db224 */ /* 0x080fe200078e02ff */
[----:B------:R-:W-:Y:S01]  /*39d0*/  ISETP.LT.OR P1, PT, R3, 0xa, !P1 ;  /* 0x0000000a0300780c */ /* 0x000fe20004f21670 */
[----:B------:R-:W-:-:S02]  /*39e0*/  @!P0 IMAD R3, R26, R22, RZ ;  /* 0x000000161a038224 */ /* 0x000fc400078e02ff */
[----:B0-----:R-:W-:Y:S02]  /*39f0*/  @!P4 IMAD.MOV.U32 R6, RZ, RZ, R10 ;  /* 0x000000ffff06c224 */ /* 0x001fe400078e000a */
[--C-:B------:R-:W-:Y:S01]  /*3a00*/  @!P4 IMAD.MOV.U32 R7, RZ, RZ, R11.reuse ;  /* 0x000000ffff07c224 */ /* 0x100fe200078e000b */
[----:B------:R0:W-:Y:S01]  /*3a10*/  @!P0 STG.E.U8 desc[UR36][R12.64], R3 ;  /* 0x000000030c008986 */ /* 0x0001e2000c101124 */
[----:B------:R-:W-:Y:S02]  /*3a20*/  @!P3 IMAD.MOV.U32 R15, RZ, RZ, R11 ;  /* 0x000000ffff0fb224 */ /* 0x000fe400078e000b */
[----:B------:R-:W-:-:S04]  /*3a30*/  @!P4 IMAD.WIDE.U32 R6, R4, 0x78, R6 ;  /* 0x000000780406c825 */ /* 0x000fc800078e0006 */
[----:B------:R-:W-:Y:S01]  /*3a40*/  @!P3 IMAD.WIDE.U32 R14, R4, 0x78, R14 ;  /* 0x00000078040eb825 */ /* 0x000fe200078e000e */
[----:B------:R-:W-:-:S03]  /*3a50*/  @!P2 IADD3 R4, P0, R10, UR41, RZ ;  /* 0x000000290a04ac10 */ /* 0x000fc6000ff1e0ff */
[----:B-1----:R-:W-:Y:S01]  /*3a60*/  @!P4 IMAD R9, R5, 0x78, RZ ;  /* 0x000000780509c824 */ /* 0x002fe200078e02ff */
[----:B------:R-:W-:Y:S01]  /*3a70*/  @!P2 IADD3.X R5, R11, UR40, RZ, P0, !PT ;  /* 0x000000280b05ac10 */ /* 0x000fe200087fe4ff */
[-C--:B------:R-:W-:Y:S01]  /*3a80*/  @!P2 IMAD R27, R27, R22.reuse, RZ ;  /* 0x000000161b1ba224 */ /* 0x080fe200078e02ff */
[----:B------:R-:W-:Y:S01]  /*3a90*/  @!P5 IADD3 R8, P0, R10, UR41, RZ ;  /* 0x000000290a08dc10 */ /* 0x000fe2000ff1e0ff */
[----:B------:R-:W-:Y:S02]  /*3aa0*/  @!P4 IMAD.IADD R7, R9, 0x1, R7 ;  /* 0x000000010907c824 */ /* 0x000fe400078e0207 */
[----:B------:R-:W-:Y:S01]  /*3ab0*/  @!P3 IMAD.IADD R15, R33, 0x1, R15 ;  /* 0x00000001210fb824 */ /* 0x000fe200078e020f */
[----:B------:R-:W-:Y:S01]  /*3ac0*/  @!P5 IADD3.X R9, R11, UR40, RZ, P0, !PT ;  /* 0x000000280b09dc10 */ /* 0x000fe200087fe4ff */
[-C--:B------:R-:W-:Y:S01]  /*3ad0*/  @!P5 IMAD R25, R30, R22.reuse, RZ ;  /* 0x000000161e19d224 */ /* 0x080fe200078e02ff */
[----:B------:R-:W-:Y:S01]  /*3ae0*/  @!P1 IADD3 R10, P0, R10, UR41, RZ ;  /* 0x000000290a0a9c10 */ /* 0x000fe2000ff1e0ff */
[----:B------:R-:W-:Y:S01]  /*3af0*/  @!P1 IMAD R31, R31, R22, RZ ;  /* 0x000000161f1f9224 */ /* 0x000fe200078e02ff */
[----:B------:R0:W-:Y:S02]  /*3b00*/  @!P2 STG.E.U8 desc[UR36][R4.64+0x1], R27 ;  /* 0x0000011b0400a986 */ /* 0x0001e4000c101124 */
[----:B------:R-:W-:-:S02]  /*3b10*/  @!P1 IADD3.X R11, R11, UR40, RZ, P0, !PT ;  /* 0x000000280b0b9c10 */ /* 0x000fc400087fe4ff */
[----:B------:R0:W-:Y:S04]  /*3b20*/  @!P4 STG.E.U8 desc[UR36][R6.64+0x8], R21 ;  /* 0x000008150600c986 */ /* 0x0001e8000c101124 */
[----:B------:R0:W-:Y:S04]  /*3b30*/  @!P3 STG.E.U8 desc[UR36][R14.64+0x9], R29 ;  /* 0x0000091d0e00b986 */ /* 0x0001e8000c101124 */
[----:B------:R0:W-:Y:S04]  /*3b40*/  @!P5 STG.E.U8 desc[UR36][R8.64+0x8], R25 ;  /* 0x000008190800d986 */ /* 0x0001e8000c101124 */
[----:B------:R0:W-:Y:S02]  /*3b50*/  @!P1 STG.E.U8 desc[UR36][R10.64+0x9], R31 ;  /* 0x0000091f0a009986 */ /* 0x0001e4000c101124 */
.L_x_34:
[----:B------:R-:W-:Y:S05]  /*3b60*/  BSYNC B0 ;  /* 0x0000000000007941 */ /* 0x000fea0003800000 */
.L_x_28:
[----:B------:R-:W-:Y:S01]  /*3b70*/  ULDC UR4, c[0x0][0xc] ;  /* 0x0000030000047ab9 */ /* 0x000fe20000000800 */
[----:B------:R-:W-:Y:S01]  /*3b80*/  ULDC UR5, c[0x0][0x10] ;  /* 0x0000040000057ab9 */ /* 0x000fe20000000800 */
[----:B0-----:R-:W0:Y:S01]  /*3b90*/  LDC R3, c[0x0][0x14] ;  /* 0x00000500ff037b82 */ /* 0x001e220000000800 */
[----:B------:R-:W-:Y:S01]  /*3ba0*/  UIMAD.WIDE.U32 UR4, UR4, UR5, URZ ;  /* 0x00000005040472a5 */ /* 0x000fe2000f8e003f */
[----:B------:R-:W-:Y:S02]  /*3bb0*/  IMAD.MOV.U32 R50, RZ, RZ, -0x1 ;  /* 0xffffffffff327424 */ /* 0x000fe400078e00ff */
[----:B------:R-:W-:-:S03]  /*3bc0*/  IMAD.MOV.U32 R51, RZ, RZ, -0x1 ;  /* 0xffffffffff337424 */ /* 0x000fc600078e00ff */
[----:B0-----:R-:W-:-:S04]  /*3bd0*/  IMAD.WIDE.U32 R16, R3, UR4, R16 ;  /* 0x0000000403107c25 */ /* 0x001fc8000f8e0010 */
[----:B------:R-:W-:Y:S01]  /*3be0*/  IMAD R3, R3, UR5, RZ ;  /* 0x0000000503037c24 */ /* 0x000fe2000f8e02ff */
[----:B------:R-:W-:Y:S02]  /*3bf0*/  ULDC.64 UR4, c[0x0][0x650] ;  /* 0x0001940000047ab9 */ /* 0x000fe40000000a00 */
[----:B------:R-:W-:Y:S01]  /*3c00*/  ISETP.GE.U32.AND P0, PT, R16, UR4, PT ;  /* 0x0000000410007c0c */ /* 0x000fe2000bf06070 */
[--C-:B------:R-:W-:Y:S01]  /*3c10*/  IMAD.IADD R17, R17, 0x1, R3.reuse ;  /* 0x0000000111117824 */ /* 0x100fe200078e0203 */
[----:B------:R-:W-:-:S04]  /*3c20*/  PRMT R3, RZ, 0x7610, R3 ;  /* 0x00007610ff037816 */ /* 0x000fc80000000003 */
[----:B------:R-:W-:-:S13]  /*3c30*/  ISETP.GE.U32.AND.EX P0, PT, R17, UR5, PT, P0 ;  /* 0x0000000511007c0c */ /* 0x000fda000bf06100 */
[----:B------:R-:W-:Y:S05]  /*3c40*/  @P0 BRA `(.L_x_35) ;  /* 0x0000000400640947 */ /* 0x000fea0003800000 */
[----:B------:R-:W0:Y:S01]  /*3c50*/  S2R R12, SR_CTAID.X ;  /* 0x00000000000c7919 */ /* 0x000e220000002500 */
[----:B------:R-:W2:Y:S01]  /*3c60*/  LDC.64 R10, c[0x0][0x628] ;  /* 0x00018a00ff0a7b82 */ /* 0x000ea20000000a00 */
[----:B------:R-:W-:Y:S01]  /*3c70*/  ULDC UR4, c[0x0][0x150] ;  /* 0x0000540000047ab9 */ /* 0x000fe20000000800 */
[----:B------:R-:W-:Y:S01]  /*3c80*/  IMAD.MOV.U32 R8, RZ, RZ, R16 ;  /* 0x000000ffff087224 */ /* 0x000fe200078e0010 */
[----:B------:R-:W3:Y:S01]  /*3c90*/  S2R R24, SR_CTAID.Y ;  /* 0x0000000000187919 */ /* 0x000ee20000002600 */
[----:B------:R-:W-:-:S04]  /*3ca0*/  IMAD.MOV.U32 R9, RZ, RZ, R17 ;  /* 0x000000ffff097224 */ /* 0x000fc800078e0011 */
[----:B-1----:R-:W1:Y:S08]  /*3cb0*/  LDC R21, c[0x0][0x144] ;  /* 0x00005100ff157b82 */ /* 0x002e700000000800 */
[----:B------:R-:W4:Y:S08]  /*3cc0*/  LDC R0, c[0x0][0x630] ;  /* 0x00018c00ff007b82 */ /* 0x000f300000000800 */
[----:B------:R-:W1:Y:S01]  /*3cd0*/  LDC.64 R14, c[0x0][0x620] ;  /* 0x00018800ff0e7b82 */ /* 0x000e620000000a00 */
[----:B--2---:R-:W-:-:S04]  /*3ce0*/  ISETP.NE.U32.AND P0, PT, R10, RZ, PT ;  /* 0x000000ff0a00720c */ /* 0x004fc80003f05070 */
[----:B------:R-:W-:Y:S02]  /*3cf0*/  ISETP.NE.AND.EX P0, PT, R11, RZ, PT, P0 ;  /* 0x000000ff0b00720c */ /* 0x000fe40003f05300 */
[----:B0-----:R-:W-:-:S05]  /*3d00*/  I2FP.F32.U32 R3, R12 ;  /* 0x0000000c00037245 */ /* 0x001fca0000201000 */
[----:B------:R-:W-:-:S04]  /*3d10*/  FMUL R3, R3, UR4 ;  /* 0x0000000403037c20 */ /* 0x000fc80008400000 */
[----:B------:R0:W2:Y:S02]  /*3d20*/  F2I.U32.TRUNC.NTZ R20, R3 ;  /* 0x0000000300147305 */ /* 0x0000a4000020f000 */
[----:B---34-:R-:W-:Y:S05]  /*3d30*/  @!P0 BRA `(.L_x_36) ;  /* 0x0000000000288947 */ /* 0x018fea0003800000 */
[----:B0-----:R-:W0:Y:S02]  /*3d40*/  LDC R3, c[0x0][0x634] ;  /* 0x00018d00ff037b82 */ /* 0x001e240000000800 */
        /* <DEDUP_REMOVED lines=9> */
.L_x_36:
[----:B------:R-:W3:Y:S01]  /*3de0*/  LDC.64 R28, c[0x0][0x640] ;  /* 0x00019000ff1c7b82 */ /* 0x000ee20000000a00 */
[-CC-:B------:R-:W-:Y:S01]  /*3df0*/  SHF.R.U64 R51, R8, R0.reuse, R9.reuse ;  /* 0x0000000008337219 */ /* 0x180fe20000001209 */
[----:B--2---:R-:W-:Y:S01]  /*3e00*/  IMAD.MOV R20, RZ, RZ, -R20 ;  /* 0x000000ffff147224 */ /* 0x004fe200078e0a14 */
[----:B------:R-:W-:Y:S01]  /*3e10*/  SHF.R.U32.HI R0, RZ, R0, R9 ;  /* 0x00000000ff007219 */ /* 0x000fe20000011609 */
[----:B------:R-:W-:Y:S01]  /*3e20*/  ULDC UR4, c[0x0][0x154] ;  /* 0x0000550000047ab9 */ /* 0x000fe20000000800 */
[----:B0-----:R-:W-:Y:S01]  /*3e30*/  IADD3 R3, P0, RZ, -R51, RZ ;  /* 0x80000033ff037210 */ /* 0x001fe20007f1e0ff */
[----:B-1----:R-:W-:Y:S02]  /*3e40*/  IMAD R21, R21, R20, R12 ;  /* 0x0000001415157224 */ /* 0x002fe400078e020c */
[----:B------:R-:W0:Y:S01]  /*3e50*/  LDC R6, c[0x0][0x618] ;  /* 0x00018600ff067b82 */ /* 0x000e220000000800 */
[----:B------:R-:W-:Y:S02]  /*3e60*/  IMAD.MOV.U32 R7, RZ, RZ, 0x1 ;  /* 0x00000001ff077424 */ /* 0x000fe400078e00ff */
[----:B------:R-:W-:-:S04]  /*3e70*/  IMAD.X R5, RZ, RZ, ~R0, P0 ;  /* 0x000000ffff057224 */ /* 0x000fc800000e0e00 */
[-C--:B------:R-:W-:Y:S01]  /*3e80*/  IMAD R0, R5, R14.reuse, RZ ;  /* 0x0000000e05007224 */ /* 0x080fe200078e02ff */
[----:B------:R-:W1:Y:S01]  /*3e90*/  LDC R8, c[0x0][0x608] ;  /* 0x00018200ff087b82 */ /* 0x000e620000000800 */
[----:B------:R-:W-:-:S04]  /*3ea0*/  IMAD.WIDE.U32 R4, R3, R14, R16 ;  /* 0x0000000e03047225 */ /* 0x000fc800078e0010 */
[----:B------:R-:W-:Y:S01]  /*3eb0*/  IMAD R3, R3, R15, R0 ;  /* 0x0000000f03037224 */ /* 0x000fe200078e0200 */
[----:B------:R-:W-:Y:S02]  /*3ec0*/  I2FP.F32.U32 R0, R24 ;  /* 0x0000001800007245 */ /* 0x000fe40000201000 */
[----:B------:R-:W2:Y:S01]  /*3ed0*/  LDC R26, c[0x0][0x658] ;  /* 0x00019600ff1a7b82 */ /* 0x000ea20000000800 */
[----:B------:R-:W-:Y:S01]  /*3ee0*/  IMAD.IADD R3, R5, 0x1, R3 ;  /* 0x0000000105037824 */ /* 0x000fe200078e0203 */
[----:B---3--:R-:W-:Y:S01]  /*3ef0*/  ISETP.NE.U32.AND P0, PT, R28, RZ, PT ;  /* 0x000000ff1c00720c */ /* 0x008fe20003f05070 */
[----:B------:R-:W-:Y:S01]  /*3f00*/  FMUL R0, R0, UR4 ;  /* 0x0000000400007c20 */ /* 0x000fe20008400000 */
[----:B------:R-:W-:Y:S02]  /*3f10*/  IMAD.MOV.U32 R5, RZ, RZ, -0x1 ;  /* 0xffffffffff057424 */ /* 0x000fe400078e00ff */
[----:B------:R-:W-:Y:S01]  /*3f20*/  ISETP.NE.AND.EX P0, PT, R29, RZ, PT, P0 ;  /* 0x000000ff1d00720c */ /* 0x000fe20003f05300 */
[----:B------:R3:W4:Y:S01]  /*3f30*/  F2I.U32.TRUNC.NTZ R13, R0 ;  /* 0x00000000000d7305 */ /* 0x000722000020f000 */
[----:B------:R-:W3:Y:S01]  /*3f40*/  LDC R15, c[0x0][0x148] ;  /* 0x00005200ff0f7b82 */ /* 0x000ee20000000800 */
[----:B0-----:R-:W-:-:S02]  /*3f50*/  SHF.R.U64 R12, R4, R6, R3 ;  /* 0x00000006040c7219 */ /* 0x001fc40000001203 */
[----:B------:R-:W-:-:S05]  /*3f60*/  SHF.R.U32.HI R3, RZ, R6, R3 ;  /* 0x00000006ff037219 */ /* 0x000fca0000011603 */
[----:B------:R-:W0:Y:S01]  /*3f70*/  LDC R20, c[0x0][0x600] ;  /* 0x00018000ff147b82 */ /* 0x000e220000000800 */
[-CC-:B-1----:R-:W-:Y:S02]  /*3f80*/  SHF.R.U64 R10, R12, R8.reuse, R3.reuse ;  /* 0x000000080c0a7219 */ /* 0x182fe40000001203 */
[----:B------:R-:W-:-:S05]  /*3f90*/  SHF.R.U32.HI R3, RZ, R8, R3 ;  /* 0x00000008ff037219 */ /* 0x000fca0000011603 */
[----:B------:R-:W1:Y:S01]  /*3fa0*/  LDC R27, c[0x0][0x648] ;  /* 0x00019200ff1b7b82 */ /* 0x000e620000000800 */
[-C--:B--2---:R-:W-:Y:S02]  /*3fb0*/  SHF.L.U32 R4, R5, R26.reuse, RZ ;  /* 0x0000001a05047219 */ /* 0x084fe400000006ff */
[-CC-:B------:R-:W-:Y:S02]  /*3fc0*/  SHF.R.U64 R14, R10, R26.reuse, R3.reuse ;  /* 0x0000001a0a0e7219 */ /* 0x180fe40000001203 */
[----:B------:R-:W-:Y:S02]  /*3fd0*/  SHF.R.U32.HI R5, RZ, R26, R3 ;  /* 0x0000001aff057219 */ /* 0x000fe40000011603 */
[----:B------:R-:W-:Y:S01]  /*3fe0*/  LOP3.LUT R25, RZ, R4, RZ, 0x33, !PT ;  /* 0x00000004ff197212 */ /* 0x000fe200078e33ff */
[----:B------:R-:W2:Y:S01]  /*3ff0*/  LDC R30, c[0x0][0x638] ;  /* 0x00018e00ff1e7b82 */ /* 0x000ea20000000800 */
[----:B------:R-:W-:Y:S01]  /*4000*/  SHF.L.U32 R26, R7, R26, RZ ;  /* 0x0000001a071a7219 */ /* 0x000fe200000006ff */
[----:B------:R-:W-:-:S06]  /*4010*/  IMAD.MOV.U32 R4, RZ, RZ, R14 ;  /* 0x000000ffff047224 */ /* 0x000fcc00078e000e */
[----:B------:R-:W0:Y:S01]  /*4020*/  LDC R31, c[0x0][0x610] ;  /* 0x00018400ff1f7b82 */ /* 0x000e220000000800 */
[----:B----4-:R-:W-:Y:S05]  /*4030*/  @!P0 BRA `(.L_x_37) ;  /* 0x0000000000288947 */ /* 0x010fea0003800000 */
[----:B------:R-:W4:Y:S02]  /*4040*/  LDC R3, c[0x0][0x64c] ;  /* 0x00019300ff037b82 */ /* 0x000f240000000800 */
[----:B----4-:R-:W-:-:S05]  /*4050*/  IADD3 R3, P0, R14, R3, RZ ;  /* 0x000000030e037210 */ /* 0x010fca0007f1e0ff */
        /* <DEDUP_REMOVED lines=8> */
.L_x_37:
[----:B------:R-:W-:Y:S01]  /*40e0*/  ISETP.NE.AND P0, PT, R2, 0x1, PT ;  /* 0x000000010200780c */ /* 0x000fe20003f05270 */
[----:B0-----:R-:W-:Y:S01]  /*40f0*/  VIADD R7, R20, 0xffffffff ;  /* 0xffffffff14077836 */ /* 0x001fe20000000000 */
[----:B-1-3--:R-:W-:Y:S01]  /*4100*/  SHF.R.U64 R0, R4, R27, R5 ;  /* 0x0000001b04007219 */ /* 0x00afe20000001205 */
[----:B------:R-:W-:Y:S01]  /*4110*/  IMAD.MOV R13, RZ, RZ, -R13 ;  /* 0x000000ffff0d7224 */ /* 0x000fe200078e0a0d */
[----:B------:R-:W-:Y:S01]  /*4120*/  LOP3.LUT R5, R10, R25, RZ, 0xc0, !PT ;  /* 0x000000190a057212 */ /* 0x000fe200078ec0ff */
[----:B------:R-:W-:Y:S01]  /*4130*/  IMAD.MOV.U32 R4, RZ, RZ, 0x1 ;  /* 0x00000001ff047424 */ /* 0x000fe200078e00ff */
[----:B------:R-:W-:Y:S01]  /*4140*/  LOP3.LUT R12, R12, R7, RZ, 0xc0, !PT ;  /* 0x000000070c0c7212 */ /* 0x000fe200078ec0ff */
[----:B------:R-:W-:Y:S02]  /*4150*/  IMAD.MOV R3, RZ, RZ, -R0 ;  /* 0x000000ffff037224 */ /* 0x000fe400078e0a00 */
[----:B------:R-:W-:Y:S02]  /*4160*/  IMAD R0, R26, R0, R5 ;  /* 0x000000001a007224 */ /* 0x000fe400078e0205 */
[----:B--2---:R-:W-:-:S02]  /*4170*/  IMAD R3, R3, R30, R14 ;  /* 0x0000001e03037224 */ /* 0x004fc400078e020e */
[----:B------:R-:W-:Y:S02]  /*4180*/  @P0 IMAD R21, R15, R13, R24 ;  /* 0x0000000d0f150224 */ /* 0x000fe400078e0218 */
[----:B------:R-:W-:Y:S01]  /*4190*/  IMAD R5, R3, R20, R12 ;  /* 0x0000001403057224 */ /* 0x000fe200078e020c */
[----:B------:R-:W-:Y:S01]  /*41a0*/  PRMT R3, R4, 0x7610, R3 ;  /* 0x0000761004037816 */ /* 0x000fe20000000003 */
[----:B------:R-:W-:-:S05]  /*41b0*/  IMAD R0, R0, R31, R21 ;  /* 0x0000001f00007224 */ /* 0x000fca00078e0215 */
[----:B------:R-:W-:Y:S02]  /*41c0*/  SEL R50, R5, R0, !P0 ;  /* 0x0000000005327207 */ /* 0x000fe40004000000 */
[----:B------:R-:W-:-:S07]  /*41d0*/  SEL R0, R0, R5, !P0 ;  /* 0x0000000500007207 */ /* 0x000fce0004000000 */
.L_x_35:
[----:B------:R-:W-:Y:S01]  /*41e0*/  LOP3.LUT P0, RZ, R3, 0xff, RZ, 0xc0, !PT ;  /* 0x000000ff03ff7812 */ /* 0x000fe2000780c0ff */
[----:B------:R-:W-:-:S12]  /*41f0*/  IMAD.MOV.U32 R49, RZ, RZ, R0 ;  /* 0x000000ffff317224 */ /* 0x000fd800078e0000 */
[----:B------:R-:W-:Y:S05]  /*4200*/  @P0 BRA `(.L_x_38) ;  /* 0xffffffcc00500947 */ /* 0x000fea000383ffff */
[----:B------:R-:W-:Y:S05]  /*4210*/  EXIT ;  /* 0x000000000000794d */ /* 0x000fea0003800000 */
.L_x_3:
[----:B0-----:R-:W-:Y:S01]  /*4220*/  ULDC.64 UR4, c[0x0][0x650] ;  /* 0x0001940000047ab9 */ /* 0x001fe20000000a00 */
        /* <DEDUP_REMOVED lines=25> */
.L_x_40:
[--C-:B------:R-:W-:Y:S01]  /*43c0*/  SHF.R.U64 R12, R10, R14, R11.reuse ;  /* 0x0000000e0a0c7219 */ /* 0x100fe2000000120b */
[----:B------:R-:W0:Y:S01]  /*43d0*/  LDC R22, c[0x0][0x618] ;  /* 0x00018600ff167b82 */ /* 0x000e220000000800 */
[----:B------:R-:W-:Y:S01]  /*43e0*/  I2FP.F32.U32 R6, R4 ;  /* 0x0000000400067245 */ /* 0x000fe20000201000 */
[----:B------:R-:W-:Y:S01]  /*43f0*/  ULDC UR4, c[0x0][0x150] ;  /* 0x0000540000047ab9 */ /* 0x000fe20000000800 */
[----:B------:R-:W-:Y:S02]  /*4400*/  SHF.R.U32.HI R5, RZ, R14, R11 ;  /* 0x0000000eff057219 */ /* 0x000fe4000001160b */
[----:B------:R-:W-:Y:S01]  /*4410*/  IADD3 R9, P0, RZ, -R12, RZ ;  /* 0x8000000cff097210 */ /* 0x000fe20007f1e0ff */
[----:B------:R-:W-:Y:S01]  /*4420*/  FMUL R11, R6, UR4 ;  /* 0x00000004060b7c20 */ /* 0x000fe20008400000 */
[----:B------:R-:W-:Y:S01]  /*4430*/  ULDC UR4, c[0x0][0x154] ;  /* 0x0000550000047ab9 */ /* 0x000fe20000000800 */
[----:B------:R-:W1:Y:S02]  /*4440*/  LDC.64 R24, c[0x0][0x640] ;  /* 0x00019000ff187b82 */ /* 0x000e640000000a00 */
[----:B------:R-:W-:-:S02]  /*4450*/  IMAD.X R5, RZ, RZ, ~R5, P0 ;  /* 0x000000ffff057224 */ /* 0x000fc400000e0e05 */
[----:B------:R-:W2:Y:S01]  /*4460*/  F2I.U32.TRUNC.NTZ R11, R11 ;  /* 0x0000000b000b7305 */ /* 0x000ea2000020f000 */
[----:B------:R-:W-:-:S03]  /*4470*/  IMAD.WIDE.U32 R6, R9, R20, R16 ;  /* 0x0000001409067225 */ /* 0x000fc600078e0010 */
[----:B------:R-:W3:Y:S01]  /*4480*/  LDC R13, c[0x0][0x144] ;  /* 0x00005100ff0d7b82 */ /* 0x000ee20000000800 */
[----:B------:R-:W-:-:S04]  /*4490*/  IMAD R8, R5, R20, RZ ;  /* 0x0000001405087224 */ /* 0x000fc800078e02ff */
[----:B------:R-:W-:Y:S02]  /*44a0*/  IMAD R5, R9, R21, R8 ;  /* 0x0000001509057224 */ /* 0x000fe400078e0208 */
[----:B------:R-:W-:Y:S01]  /*44b0*/  IMAD.MOV.U32 R8, RZ, RZ, -0x1 ;  /* 0xffffffffff087424 */ /* 0x000fe200078e00ff */
[----:B------:R-:W4:Y:S01]  /*44c0*/  LDC R14, c[0x0][0x608] ;  /* 0x00018200ff0e7b82 */ /* 0x000f220000000800 */
[----:B------:R-:W-:Y:S01]  /*44d0*/  IMAD.IADD R5, R7, 0x1, R5 ;  /* 0x0000000107057824 */ /* 0x000fe200078e0205 */
[----:B------:R-:W-:-:S04]  /*44e0*/  I2FP.F32.U32 R7, R3 ;  /* 0x0000000300077245 */ /* 0x000fc80000201000 */
[-C--:B0-----:R-:W-:Y:S01]  /*44f0*/  SHF.R.U64 R10, R6, R22.reuse, R5 ;  /* 0x00000016060a7219 */ /* 0x081fe20000001205 */
[----:B--2---:R-:W-:Y:S01]  /*4500*/  IMAD.MOV R6, RZ, RZ, -R11 ;  /* 0x000000ffff067224 */ /* 0x004fe200078e0a0b */
[----:B------:R-:W0:Y:S01]  /*4510*/  LDC R9, c[0x0][0x658] ;  /* 0x00019600ff097b82 */ /* 0x000e220000000800 */
[----:B-1----:R-:W-:Y:S01]  /*4520*/  ISETP.NE.U32.AND P0, PT, R24, RZ, PT ;  /* 0x000000ff1800720c */ /* 0x002fe20003f05070 */
[----:B------:R-:W-:Y:S01]  /*4530*/  FMUL R7, R7, UR4 ;  /* 0x0000000407077c20 */ /* 0x000fe20008400000 */
[----:B------:R-:W-:Y:S02]  /*4540*/  SHF.R.U32.HI R5, RZ, R22, R5 ;  /* 0x00000016ff057219 */ /* 0x000fe40000011605 */
[----:B------:R-:W-:-:S03]  /*4550*/  ISETP.NE.AND.EX P0, PT, R25, RZ, PT, P0 ;  /* 0x000000ff1900720c */ /* 0x000fc60003f05300 */
[----:B------:R-:W1:Y:S01]  /*4560*/  LDC R20, c[0x0][0x148] ;  /* 0x00005200ff147b82 */ /* 0x000e620000000800 */
[----:B---3--:R-:W-:Y:S02]  /*4570*/  IMAD R23, R13, R6, R4 ;  /* 0x000000060d177224 */ /* 0x008fe400078e0204 */
[----:B------:R-:W-:-:S05]  /*4580*/  IMAD.MOV.U32 R6, RZ, RZ, 0x1 ;  /* 0x00000001ff067424 */ /* 0x000fca00078e00ff */
[----:B------:R-:W2:Y:S01]  /*4590*/  LDC R21, c[0x0][0x600] ;  /* 0x00018000ff157b82 */ /* 0x000ea20000000800 */
[-CC-:B----4-:R-:W-:Y:S02]  /*45a0*/  SHF.R.U64 R13, R10, R14.reuse, R5.reuse ;  /* 0x0000000e0a0d7219 */ /* 0x190fe40000001205 */
[----:B------:R-:W-:Y:S02]  /*45b0*/  SHF.R.U32.HI R4, RZ, R14, R5 ;  /* 0x0000000eff047219 */ /* 0x000fe40000011605 */
[----:B------:R3:W4:Y:S03]  /*45c0*/  F2I.U32.TRUNC.NTZ R14, R7 ;  /* 0x00000007000e7305 */ /* 0x000726000020f000 */
[----:B------:R-:W1:Y:S01]  /*45d0*/  LDC R26, c[0x0][0x648] ;  /* 0x00019200ff1a7b82 */ /* 0x000e620000000800 */
[-C--:B0-----:R-:W-:Y:S02]  /*45e0*/  SHF.R.U64 R15, R13, R9.reuse, R4 ;  /* 0x000000090d0f7219 */ /* 0x081fe40000001204 */
[----:B------:R-:W-:-:S02]  /*45f0*/  SHF.L.U32 R8, R8, R9, RZ ;  /* 0x0000000908087219 */ /* 0x000fc400000006ff */
[-C--:B------:R-:W-:Y:S01]  /*4600*/  SHF.R.U32.HI R5, RZ, R9.reuse, R4 ;  /* 0x00000009ff057219 */ /* 0x080fe20000011604 */
[----:B------:R-:W-:Y:S01]  /*4610*/  IMAD.MOV.U32 R4, RZ, RZ, R15 ;  /* 0x000000ffff047224 */ /* 0x000fe200078e000f */
[----:B------:R-:W-:Y:S01]  /*4620*/  SHF.L.U32 R22, R6, R9, RZ ;  /* 0x0000000906167219 */ /* 0x000fe200000006ff */
[----:B------:R-:W0:Y:S01]  /*4630*/  LDC R27, c[0x0][0x638] ;  /* 0x00018e00ff1b7b82 */ /* 0x000e220000000800 */
[----:B------:R-:W-:-:S07]  /*4640*/  LOP3.LUT R28, RZ, R8, RZ, 0x33, !PT ;  /* 0x00000008ff1c7212 */ /* 0x000fce00078e33ff */
        /* <DEDUP_REMOVED lines=12> */
.L_x_41:
[----:B------:R-:W-:Y:S01]  /*4710*/  ISETP.NE.AND P0, PT, R2, 0x1, PT ;  /* 0x000000010200780c */ /* 0x000fe20003f05270 */
[----:B--2---:R-:W-:Y:S01]  /*4720*/  VIADD R7, R21, 0xffffffff ;  /* 0xffffffff15077836 */ /* 0x004fe20000000000 */
[----:B-1----:R-:W-:Y:S01]  /*4730*/  SHF.R.U64 R5, R4, R26, R5 ;  /* 0x0000001a04057219 */ /* 0x002fe20000001205 */
[----:B------:R-:W-:Y:S01]  /*4740*/  IMAD.MOV R14, RZ, RZ, -R14 ;  /* 0x000000ffff0e7224 */ /* 0x000fe200078e0a0e */
[----:B------:R-:W-:Y:S01]  /*4750*/  LOP3.LUT R4, R13, R28, RZ, 0xc0, !PT ;  /* 0x0000001c0d047212 */ /* 0x000fe200078ec0ff */
[----:B------:R-:W-:Y:S01]  /*4760*/  IMAD.MOV.U32 R8, RZ, RZ, R12 ;  /* 0x000000ffff087224 */ /* 0x000fe200078e000c */
[----:B------:R-:W-:Y:S01]  /*4770*/  LOP3.LUT R10, R10, R7, RZ, 0xc0, !PT ;  /* 0x000000070a0a7212 */ /* 0x000fe200078ec0ff */
[----:B------:R-:W-:Y:S02]  /*4780*/  IMAD.MOV R6, RZ, RZ, -R5 ;  /* 0x000000ffff067224 */ /* 0x000fe400078e0a05 */
[----:B------:R-:W-:-:S04]  /*4790*/  IMAD R4, R22, R5, R4 ;  /* 0x0000000516047224 */ /* 0x000fc800078e0204 */
[----:B------:R-:W-:Y:S02]  /*47a0*/  @P0 IMAD R23, R20, R14, R3 ;  /* 0x0000000e14170224 */ /* 0x000fe400078e0203 */
[----:B0-----:R-:W-:Y:S02]  /*47b0*/  IMAD R3, R6, R27, R15 ;  /* 0x0000001b06037224 */ /* 0x001fe400078e020f */
[----:B------:R-:W-:Y:S02]  /*47c0*/  IMAD R7, R4, R29, R23 ;  /* 0x0000001d04077224 */ /* 0x000fe400078e0217 */
[----:B------:R-:W-:Y:S02]  /*47d0*/  IMAD R4, R3, R21, R10 ;  /* 0x0000001503047224 */ /* 0x000fe400078e020a */
[----:B------:R-:W-:-:S03]  /*47e0*/  IMAD.MOV.U32 R6, RZ, RZ, 0x1 ;  /* 0x00000001ff067424 */ /* 0x000fc600078e00ff */
[----:B------:R-:W-:Y:S02]  /*47f0*/  SEL R9, R4, R7, !P0 ;  /* 0x0000000704097207 */ /* 0x000fe40004000000 */
[----:B------:R-:W-:-:S07]  /*4800*/  SEL R7, R7, R4, !P0 ;  /* 0x0000000407077207 */ /* 0x000fce0004000000 */
.L_x_39:
[----:B------:R-:W-:-:S08]  /*4810*/  NOP ;  /* 0x0000000000007918 */ /* 0x000fd00000000000 */
[----:B------:R-:W0:-:S00]  /*4820*/  USETMAXREG.DEALLOC.CTAPOOL 0x28 ;  /* 0x00000028000079c8 */ /* 0x000e0000080e0500 */
[----:B0-----:R-:W-:-:S13]  /*4830*/  ISETP.NE.AND P0, PT, R0, RZ, PT ;  /* 0x000000ff0000720c */ /* 0x001fda0003f05270 */
[----:B------:R-:W-:Y:S05]  /*4840*/  @P0 EXIT ;  /* 0x000000000000094d */ /* 0x000fea0003800000 */
[----:B------:R-:W-:Y:S01]  /*4850*/  LOP3.LUT P0, RZ, R6, 0xff, RZ, 0xc0, !PT ;  /* 0x000000ff06ff7812 */ /* 0x000fe2000780c0ff */
[----:B------:R-:W-:Y:S02]  /*4860*/  IMAD.MOV.U32 R3, RZ, RZ, 0x1 ;  /* 0x00000001ff037424 */ /* 0x000fe400078e00ff */
[----:B------:R-:W-:-:S10]  /*4870*/  IMAD.MOV.U32 R0, RZ, RZ, RZ ;  /* 0x000000ffff007224 */ /* 0x000fd400078e00ff */
[----:B------:R-:W-:Y:S05]  /*4880*/  @!P0 BRA `(.L_x_42) ;  /* 0x0000000c00348947 */ /* 0x000fea0003800000 */
[----:B------:R-:W0:Y:S01]  /*4890*/  LDC R0, c[0x0][0x28c] ;  /* 0x0000a300ff007b82 */ /* 0x000e220000000800 */
[----:B------:R-:W-:Y:S01]  /*48a0*/  ULDC UR5, c[0x0][0x600] ;  /* 0x0001800000057ab9 */ /* 0x000fe20000000800 */
[----:B------:R-:W-:Y:S01]  /*48b0*/  ULDC UR4, c[0x0][0xc] ;  /* 0x0000030000047ab9 */ /* 0x000fe20000000800 */
[----:B------:R-:W-:Y:S01]  /*48c0*/  UIADD3 UR16, UR5, -0x1, URZ ;  /* 0xffffffff05107890 */ /* 0x000fe2000fffe03f */
[C---:B------:R-:W-:Y:S01]  /*48d0*/  LOP3.LUT P2, RZ, R18.reuse, 0x7f, RZ, 0xc0, !PT ;  /* 0x0000007f12ff7812 */ /* 0x040fe2000784c0ff */
[----:B------:R-:W-:Y:S01]  /*48e0*/  ULDC UR6, c[0x0][0x658] ;  /* 0x0001960000067ab9 */ /* 0x000fe20000000800 */
[----:B------:R-:W-:Y:S01]  /*48f0*/  ULDC UR5, c[0x0][0x10] ;  /* 0x0000040000057ab9 */ /* 0x000fe20000000800 */
[----:B------:R-:W-:Y:S01]  /*4900*/  UMOV UR7, 0xffffffff ;  /* 0xffffffff00077882 */ /* 0x000fe20000000000 */
[----:B------:R-:W-:Y:S01]  /*4910*/  UMOV UR8, 0x1 ;  /* 0x0000000100087882 */ /* 0x000fe20000000000 */
[----:B------:R-:W-:Y:S01]  /*4920*/  UIMAD.WIDE.U32 UR4, UR4, UR5, URZ ;  /* 0x00000005040472a5 */ /* 0x000fe2000f8e003f */
[----:B------:R-:W-:Y:S01]  /*4930*/  LOP3.LUT P0, RZ, R18, 0x1f, RZ, 0xc0, !PT ;  /* 0x0000001f12ff7812 */ /* 0x000fe2000780c0ff */
[----:B------:R-:W-:Y:S01]  /*4940*/  USHF.L.U32 UR7, UR7, UR6, URZ ;  /* 0x0000000607077299 */ /* 0x000fe2000800063f */
[----:B------:R-:W-:Y:S01]  /*4950*/  BSSY B0, `(.L_x_42) ;  /* 0x00000c0000007945 */ /* 0x000fe20003800000 */
[----:B------:R-:W-:Y:S01]  /*4960*/  USHF.L.U32 UR18, UR8, UR6, URZ ;  /* 0x0000000608127299 */ /* 0x000fe2000800063f */
[----:B------:R-:W-:Y:S01]  /*4970*/  IMAD.MOV.U32 R11, RZ, RZ, 0x1 ;  /* 0x00000001ff0b7424 */ /* 0x000fe200078e00ff */
[----:B------:R-:W-:Y:S01]  /*4980*/  LOP3.LUT R18, R19, 0x2, RZ, 0xfc, !PT ;  /* 0x0000000213127812 */ /* 0x000fe200078efcff */
[----:B------:R-:W-:Y:S01]  /*4990*/  ULDC UR6, c[0x0][0x14] ;  /* 0x0000050000067ab9 */ /* 0x000fe20000000800 */
[----:B------:R-:W-:Y:S01]  /*49a0*/  PLOP3.LUT P0, PT, P0, P2, PT, 0x8a, 0x0 ;  /* 0x000000000000781c */ /* 0x000fe20000705172 */
[----:B------:R-:W-:-:S02]  /*49b0*/  UIMAD.WIDE.U32 UR20, UR4, UR6, URZ ;  /* 0x00000006041472a5 */ /* 0x000fc4000f8e003f */
[----:B------:R-:W-:Y:S02]  /*49c0*/  UIMAD UR13, UR5, UR6, URZ ;  /* 0x00000006050d72a4 */ /* 0x000fe4000f8e023f */
[----:B------:R-:W-:Y:S01]  /*49d0*/  ULOP3.LUT UR17, URZ, UR7, URZ, 0x33, !UPT ;  /* 0x000000073f117292 */ /* 0x000fe2000f8e333f */
[----:B0-----:R-:W-:Y:S01]  /*49e0*/  VIADD R0, R0, 0x7f ;  /* 0x0000007f00007836 */ /* 0x001fe20000000000 */
[----:B------:R-:W-:Y:S01]  /*49f0*/  UIADD3 UR13, UR21, UR13, URZ ;  /* 0x0000000d150d7290 */ /* 0x000fe2000fffe03f */
[----:B------:R-:W-:-:S03]  /*4a00*/  ULDC.64 UR22, c[0x0][0x198] ;  /* 0x0000660000167ab9 */ /* 0x000fc60000000a00 */
[----:B------:R-:W-:-:S04]  /*4a10*/  SHF.R.S32.HI R3, RZ, 0x1f, R0 ;  /* 0x0000001fff037819 */ /* 0x000fc80000011400 */
[----:B------:R-:W-:Y:S01]  /*4a20*/  LEA.HI R3, R3, R0, RZ, 0x7 ;  /* 0x0000000003037211 */ /* 0x000fe200078f38ff */
[----:B------:R-:W-:-:S03]  /*4a30*/  IMAD.MOV.U32 R0, RZ, RZ, RZ ;  /* 0x000000ffff007224 */ /* 0x000fc600078e00ff */
[----:B------:R-:W-:Y:S01]  /*4a40*/  SHF.R.S32.HI R13, RZ, 0x7, R3 ;  /* 0x00000007ff0d7819 */ /* 0x000fe20000011403 */
[----:B------:R-:W-:-:S04]  /*4a50*/  IMAD.MOV.U32 R3, RZ, RZ, 0x1 ;  /* 0x00000001ff037424 */ /* 0x000fc800078e00ff */
[----:B------:R-:W-:-:S07]  /*4a60*/  VIADD R10, R13, 0x1 ;  /* 0x000000010d0a7836 */ /* 0x000fce0000000000 */
.L_x_54:
[----:B------:R-:W-:-:S03]  /*4a70*/  UMOV UR4, 0xffffffff ;  /* 0xffffffff00047882 */ /* 0x000fc60000000000 */
[----:B------:R-:W-:Y:S05]  /*4a80*/  BRA.DIV UR4, `(.L_x_43) ;  /* 0x0000000e049c7947 */ /* 0x000fea000b800000 */
[----:B------:R-:W-:-:S13]  /*4a90*/  ELECT P6, URZ, PT ;  /* 0x00000000003f782f */ /* 0x000fda00038c0000 */
.L_x_65:
[----:B------:R-:W0:Y:S01]  /*4aa0*/  LDC R4, c[0x0][0x28c] ;  /* 0x0000a300ff047b82 */ /* 0x000e220000000800 */
[----:B------:R-:W-:Y:S01]  /*4ab0*/  BSSY B1, `(.L_x_44) ;  /* 0x0000037000017945 */ /* 0x000fe20003800000 */
[----:B0-----:R-:W-:-:S13]  /*4ac0*/  ISETP.LT.OR P6, PT, R4, 0x1, !P6 ;  /* 0x000000010400780c */ /* 0x001fda00077c1670 */
[----:B------:R-:W-:Y:S05]  /*4ad0*/  @P6 BRA `(.L_x_45) ;  /* 0x0000000000d06947 */ /* 0x000fea0003800000 */
[----:B------:R-:W-:Y:S02]  /*4ae0*/  IMAD.SHL.U32 R14, R9, 0x10, RZ ;  /* 0x00000010090e7824 */ /* 0x000fe400078e00ff */
[----:B------:R-:W-:Y:S02]  /*4af0*/  IMAD R15, R7, 0x180, RZ ;  /* 0x00000180070f7824 */ /* 0x000fe400078e02ff */
[----:B------:R-:W-:Y:S02]  /*4b00*/  IMAD.MOV.U32 R20, RZ, RZ, RZ ;  /* 0x000000ffff147224 */ /* 0x000fe400078e00ff */
[----:B------:R-:W-:Y:S02]  /*4b10*/  IMAD.MOV.U32 R4, RZ, RZ, R10 ;  /* 0x000000ffff047224 */ /* 0x000fe400078e000a */
[----:B------:R-:W-:Y:S02]  /*4b20*/  IMAD.MOV.U32 R5, RZ, RZ, R3 ;  /* 0x000000ffff057224 */ /* 0x000fe400078e0003 */
[----:B------:R-:W-:-:S07]  /*4b30*/  IMAD.MOV.U32 R6, RZ, RZ, R0 ;  /* 0x000000ffff067224 */ /* 0x000fce00078e0000 */
.L_x_49:
[----:B------:R-:W0:Y:S01]  /*4b40*/  S2R R12, SR_CgaCtaId ;  /* 0x00000000000c7919 */ /* 0x000e220000008800 */
[----:B------:R-:W-:Y:S01]  /*4b50*/  MOV R7, 0x400 ;  /* 0x0000040000077802 */ /* 0x000fe20000000f00 */
[----:B------:R-:W1:Y:S03]  /*4b60*/  @!P2 LDC R9, c[0x0][0x500] ;  /* 0x00014000ff09ab82 */ /* 0x000e660000000800 */
[----:B0-----:R-:W-:Y:S02]  /*4b70*/  LEA R21, R12, R7, 0x18 ;  /* 0x000000070c157211 */ /* 0x001fe400078ec0ff */
[----:B------:R-:W-:-:S03]  /*4b80*/  SHF.L.U32 R7, R5, 0x1f, RZ ;  /* 0x0000001f05077819 */ /* 0x000fc600000006ff */
[----:B------:R-:W-:-:S04]  /*4b90*/  IMAD R12, R6, 0x8, R21 ;  /* 0x00000008060c7824 */ /* 0x000fc800078e0215 */
[----:B------:R-:W0:Y:S02]  /*4ba0*/  SYNCS.PHASECHK.TRANS64.TRYWAIT P1, [R12+URZ+0x20], R7 ;  /* 0x000020070c0075a7 */ /* 0x000e24000802017f */
[----:B01----:R-:W-:Y:S05]  /*4bb0*/  @!P1 BRA `(.L_x_46) ;  /* 0x0000000c00709947 */ /* 0x003fea0003800000 */
.L_x_66:
[----:B0-----:R-:W-:Y:S01]  /*4bc0*/  PRMT R7, R18, 0x9910, RZ ;  /* 0x0000991012077816 */ /* 0x001fe200000000ff */
[----:B------:R0:W-:Y:S03]  /*4bd0*/  @!P2 SYNCS.ARRIVE.TRANS64 RZ, [R12+URZ], R9 ;  /* 0x000000090cffa9a7 */ /* 0x0001e6000800003f */
[----:B------:R-:W-:-:S13]  /*4be0*/  ISETP.NE.AND P1, PT, R7, 0x2, PT ;  /* 0x000000020700780c */ /* 0x000fda0003f25270 */
[----:B0-----:R-:W-:Y:S05]  /*4bf0*/  @P1 BRA `(.L_x_47) ;  /* 0x0000000000041947 */ /* 0x001fea0003800000 */
[----:B------:R-:W-:Y:S01]  /*4c00*/  BPT.TRAP 0x1 ;  /* 0x000000040000795c */ /* 0x000fe20000300000 */
.L_x_47:
[----:B------:R-:W-:Y:S05]  /*4c10*/  @P0 BRA `(.L_x_48) ;  /* 0x0000000000040947 */ /* 0x000fea0003800000 */
[----:B------:R-:W-:Y:S01]  /*4c20*/  BPT.TRAP 0x1 ;  /* 0x000000040000795c */ /* 0x000fe20000300000 */
.L_x_48:
[--C-:B------:R-:W-:Y:S01]  /*4c30*/  IMAD R7, R6, 0xc000, R21.reuse ;  /* 0x0000c00006077824 */ /* 0x100fe200078e0215 */
[----:B------:R-:W-:Y:S01]  /*4c40*/  R2UR UR9, R12 ;  /* 0x000000000c0972ca */ /* 0x000fe200000e0000 */
[----:B------:R-:W-:Y:S01]  /*4c50*/  IMAD R21, R6, 0x800, R21 ;  /* 0x0000080006157824 */ /* 0x000fe200078e0215 */
[----:B------:R-:W-:Y:S01]  /*4c60*/  UIADD3 UR4, UP0, UR22, 0xf0, URZ ;  /* 0x000000f016047890 */ /* 0x000fe2000ff1e03f */
[----:B------:R-:W-:Y:S01]  /*4c70*/  VIADD R4, R4, 0xffffffff ;  /* 0xffffffff04047836 */ /* 0x000fe20000000000 */
[----:B------:R-:W-:Y:S01]  /*4c80*/  R2UR UR5, R7 ;  /* 0x00000000070572ca */ /* 0x000fe200000e0000 */
[----:B------:R-:W-:Y:S01]  /*4c90*/  UIADD3 UR24, UP1, UR22, 0x1f0, URZ ;  /* 0x000001f016187890 */ /* 0x000fe2000ff3e03f */
[----:B------:R-:W-:Y:S01]  /*4ca0*/  R2UR UR8, R21 ;  /* 0x00000000150872ca */ /* 0x000fe200000e0000 */
[----:B------:R-:W-:Y:S01]  /*4cb0*/  VIADD R6, R6, 0x1 ;  /* 0x0000000106067836 */ /* 0x000fe20000000000 */
[----:B------:R-:W-:Y:S01]  /*4cc0*/  R2UR UR11, R15 ;  /* 0x000000000f0b72ca */ /* 0x000fe200000e0000 */
[----:B------:R-:W-:Y:S01]  /*4cd0*/  UIADD3.X UR25, URZ, UR23, URZ, UP1, !UPT ;  /* 0x000000173f197290 */ /* 0x000fe20008ffe43f */
[----:B------:R-:W-:Y:S01]  /*4ce0*/  R2UR UR10, R20 ;  /* 0x00000000140a72ca */ /* 0x000fe200000e0000 */
[----:B------:R-:W-:Y:S01]  /*4cf0*/  UMOV UR6, 0x0 ;  /* 0x0000000000067882 */ /* 0x000fe20000000000 */
[----:B------:R-:W-:Y:S01]  /*4d00*/  R2UR UR12, R8 ;  /* 0x00000000080c72ca */ /* 0x000fe200000e0000 */
[----:B------:R-:W-:Y:S01]  /*4d10*/  UMOV UR7, 0x10000000 ;  /* 0x1000000000077882 */ /* 0x000fe20000000000 */
[----:B------:R-:W-:Y:S01]  /*4d20*/  R2UR UR19, R14 ;  /* 0x000000000e1372ca */ /* 0x000fe200000e0000 */
[----:B------:R-:W-:Y:S01]  /*4d30*/  VIADD R20, R20, 0x80 ;  /* 0x0000008014147836 */ /* 0x000fe20000000000 */
[----:B------:R-:W-:Y:S01]  /*4d40*/  ISETP.GT.AND P3, PT, R4, 0x1, PT ;  /* 0x000000010400780c */ /* 0x000fe20003f64270 */
[----:B------:R-:W-:Y:S01]  /*4d50*/  UIADD3 UR14, UR5, 0x100, URZ ;  /* 0x00000100050e7890 */ /* 0x000fe2000fffe03f */
[----:B------:R-:W-:Y:S01]  /*4d60*/  ISETP.NE.AND P1, PT, R6, 0x4, PT ;  /* 0x000000040600780c */ /* 0x000fe20003f25270 */
[----:B------:R-:W-:-:S02]  /*4d70*/  UIADD3.X UR5, URZ, UR23, URZ, UP0, !UPT ;  /* 0x000000173f057290 */ /* 0x000fc400087fe43f */
[----:B------:R-:W-:Y:S01]  /*4d80*/  UIADD3 UR15, UR8, 0x30100, URZ ;  /* 0x00030100080f7890 */ /* 0x000fe2000fffe03f */
[----:B------:R-:W-:Y:S02]  /*4d90*/  SEL R12, RZ, 0x1, P1 ;  /* 0x00000001ff0c7807 */ /* 0x000fe40000800000 */
[----:B------:R-:W-:Y:S01]  /*4da0*/  UMOV UR8, UR14 ;  /* 0x0000000e00087c82 */ /* 0x000fe20008000000 */
[----:B------:R-:W-:Y:S02]  /*4db0*/  SEL R6, R6, RZ, P1 ;  /* 0x000000ff06067207 */ /* 0x000fe40000800000 */
[----:B------:R-:W-:Y:S01]  /*4dc0*/  LOP3.LUT R5, R5, R12, RZ, 0x3c, !PT ;  /* 0x0000000c05057212 */ /* 0x000fe200078e3cff */
[----:B------:R0:W-:Y:S02]  /*4dd0*/  UTMALDG.3D [UR8], [UR4], desc[UR6] ;  /* 0x00000608040075b4 */ /* 0x0001e40008011000 */
[----:B0-----:R-:W-:Y:S01]  /*4de0*/  UMOV UR8, UR15 ;  /* 0x0000000f00087c82 */ /* 0x001fe20008000000 */
[----:B------:R-:W-:-:S02]  /*4df0*/  UMOV UR11, UR19 ;  /* 0x00000013000b7c82 */ /* 0x000fc40008000000 */
[----:B------:R0:W-:Y:S02]  /*4e00*/  UTMALDG.3D [UR8], [UR24], desc[UR6] ;  /* 0x00000608180075b4 */ /* 0x0001e40008011000 */
[----:B0-----:R-:W-:Y:S05]  /*4e10*/  @P3 BRA `(.L_x_49) ;  /* 0xfffffffc00483947 */ /* 0x001fea000383ffff */
.L_x_45:
[----:B------:R-:W-:Y:S05]  /*4e20*/  BSYNC B1 ;  /* 0x0000000000017941 */ /* 0x000fea0003800000 */
.L_x_44:
[----:B------:R-:W-:Y:S01]  /*4e30*/  LOP3.LUT P3, RZ, R11, 0xff, RZ, 0xc0, !PT ;  /* 0x000000ff0bff7812 */ /* 0x000fe2000786c0ff */
[----:B------:R-:W-:Y:S01]  /*4e40*/  IMAD.IADD R0, R13, 0x1, R0 ;  /* 0x000000010d007824 */ /* 0x000fe200078e0200 */
[----:B------:R-:W-:Y:S01]  /*4e50*/  IADD3 R16, P4, R16, UR20, RZ ;  /* 0x0000001410107c10 */ /* 0x000fe2000ff9e0ff */
[----:B------:R-:W-:Y:S01]  /*4e60*/  ULDC.64 UR4, c[0x0][0x650] ;  /* 0x0001940000047ab9 */ /* 0x000fe20000000a00 */
[----:B------:R-:W-:Y:S01]  /*4e70*/  BSSY B1, `(.L_x_50) ;  /* 0x000006b000017945 */ /* 0x000fe20003800000 */
[----:B------:R-:W-:Y:S01]  /*4e80*/  IMAD.MOV.U32 R7, RZ, RZ, -0x1 ;  /* 0xffffffffff077424 */ /* 0x000fe200078e00ff */
[----:B------:R-:W-:Y:S01]  /*4e90*/  SHF.R.U32.HI R4, RZ, 0x2, R0 ;  /* 0x00000002ff047819 */ /* 0x000fe20000011600 */
[----:B------:R-:W-:Y:S01]  /*4ea0*/  IMAD.MOV.U32 R9, RZ, RZ, -0x1 ;  /* 0xffffffffff097424 */ /* 0x000fe200078e00ff */
[----:B------:R-:W-:Y:S01]  /*4eb0*/  ISETP.GT.U32.AND P1, PT, R0, 0x3, PT ;  /* 0x000000030000780c */ /* 0x000fe20003f24070 */
[----:B------:R-:W-:Y:S01]  /*4ec0*/  IMAD.MOV.U32 R8, RZ, RZ, -0x1 ;  /* 0xffffffffff087424 */ /* 0x000fe200078e00ff */
[----:B------:R-:W-:-:S02]  /*4ed0*/  LOP3.LUT R4, R4, 0x1, RZ, 0xc0, !PT ;  /* 0x0000000104047812 */ /* 0x000fc400078ec0ff */
[----:B------:R-:W-:Y:S01]  /*4ee0*/  ISETP.LT.U32.AND P1, PT, R13, 0x4, P1 ;  /* 0x000000040d00780c */ /* 0x000fe20000f21070 */
[----:B------:R-:W0:Y:S01]  /*4ef0*/  @P3 S2R R6, SR_CgaCtaId ;  /* 0x0000000000063919 */ /* 0x000e220000008800 */
[----:B------:R-:W-:Y:S02]  /*4f00*/  @P3 MOV R5, 0x400 ;  /* 0x0000040000053802 */ /* 0x000fe40000000f00 */
[----:B------:R-:W-:Y:S02]  /*4f10*/  IADD3.X R17, R17, UR13, RZ, P4, !PT ;  /* 0x0000000d11117c10 */ /* 0x000fe4000a7fe4ff */
[----:B------:R-:W-:Y:S02]  /*4f20*/  ISETP.GE.U32.AND P4, PT, R16, UR4, PT ;  /* 0x0000000410007c0c */ /* 0x000fe4000bf86070 */
[----:B------:R-:W-:Y:S02]  /*4f30*/  LOP3.LUT R0, R0, 0x3, RZ, 0xc0, !PT ;  /* 0x0000000300007812 */ /* 0x000fe400078ec0ff */
[----:B------:R-:W-:-:S02]  /*4f40*/  PRMT R11, RZ, 0x7610, R11 ;  /* 0x00007610ff0b7816 */ /* 0x000fc4000000000b */
[----:B0-----:R-:W-:-:S04]  /*4f50*/  @P3 LEA R5, R6, R5, 0x18 ;  /* 0x0000000506053211 */ /* 0x001fc800078ec0ff */
[----:B------:R0:W-:Y:S01]  /*4f60*/  @P3 SYNCS.ARRIVE.TRANS64.A1T0 RZ, [R5+URZ+0x58], RZ ;  /* 0x000058ff05ff39a7 */ /* 0x0001e2000810003f */
[----:B------:R-:W-:Y:S02]  /*4f70*/  ISETP.NE.U32.AND P3, PT, R4, 0x1, PT ;  /* 0x000000010400780c */ /* 0x000fe40003f65070 */
[----:B------:R-:W-:Y:S02]  /*4f80*/  SEL R4, RZ, 0x1, !P1 ;  /* 0x00000001ff047807 */ /* 0x000fe40004800000 */
[----:B------:R-:W-:Y:S02]  /*4f90*/  ISETP.GE.U32.AND.EX P1, PT, R17, UR5, PT, P4 ;  /* 0x0000000511007c0c */ /* 0x000fe4000bf26140 */
[----:B------:R-:W-:-:S04]  /*4fa0*/  ISETP.GT.U32.AND P3, PT, R13, 0x3, !P3 ;  /* 0x000000030d00780c */ /* 0x000fc80005f64070 */
[----:B0-----:R-:W-:-:S04]  /*4fb0*/  SEL R5, RZ, 0x1, !P3 ;  /* 0x00000001ff057807 */ /* 0x001fc80005800000 */
[--C-:B------:R-:W-:Y:S02]  /*4fc0*/  LOP3.LUT R3, R5, R3, R4.reuse, 0x96, !PT ;  /* 0x0000000305037212 */ /* 0x100fe400078e9604 */
[----:B------:R-:W-:Y:S01]  /*4fd0*/  PRMT R4, RZ, 0x7610, R4 ;  /* 0x00007610ff047816 */ /* 0x000fe20000000004 */
[----:B------:R-:W-:Y:S06]  /*4fe0*/  @P1 BRA `(.L_x_51) ;  /* 0x00000004004c1947 */ /* 0x000fec0003800000 */
[----:B------:R-:W-:Y:S01]  /*4ff0*/  ULDC.64 UR4, c[0x0][0x628] ;  /* 0x00018a0000047ab9 */ /* 0x000fe20000000a00 */
[----:B------:R-:W0:Y:S01]  /*5000*/  S2R R14, SR_CTAID.X ;  /* 0x00000000000e7919 */ /* 0x000e220000002500 */
[----:B------:R-:W-:Y:S01]  /*5010*/  ISETP.NE.U32.AND P1, PT, RZ, UR4, PT ;  /* 0x00000004ff007c0c */ /* 0x000fe2000bf25070 */
[----:B------:R-:W-:Y:S01]  /*5020*/  ULDC UR7, c[0x0][0x630] ;  /* 0x00018c0000077ab9 */ /* 0x000fe20000000800 */
[----:B------:R-:W-:Y:S01]  /*5030*/  IMAD.MOV.U32 R4, RZ, RZ, R16 ;  /* 0x000000ffff047224 */ /* 0x000fe200078e0010 */
[----:B------:R-:W1:Y:S01]  /*5040*/  S2R R12, SR_CTAID.Y ;  /* 0x00000000000c7919 */ /* 0x000e620000002600 */
[----:B------:R-:W-:Y:S01]  /*5050*/  ISETP.NE.AND.EX P1, PT, RZ, UR5, PT, P1 ;  /* 0x00000005ff007c0c */ /* 0x000fe2000bf25310 */
[----:B------:R-:W-:-:S12]  /*5060*/  IMAD.MOV.U32 R5, RZ, RZ, R17 ;  /* 0x000000ffff057224 */ /* 0x000fd800078e0011 */
[----:B------:R-:W-:Y:S05]  /*5070*/  @!P1 BRA `(.L_x_52) ;  /* 0x0000000000289947 */ /* 0x000fea0003800000 */
[----:B------:R-:W-:Y:S02]  /*5080*/  ULDC UR6, c[0x0][0x634] ;  /* 0x00018d0000067ab9 */ /* 0x000fe40000000800 */
[----:B------:R-:W-:-:S05]  /*5090*/  IADD3 R9, P1, R16, UR6, RZ ;  /* 0x0000000610097c10 */ /* 0x000fca000ff3e0ff */
[----:B------:R-:W-:-:S04]  /*50a0*/  IMAD.X R15, RZ, RZ, R17, P1 ;  /* 0x000000ffff0f7224 */ /* 0x000fc800008e0611 */
[----:B------:R-:W-:-:S04]  /*50b0*/  IMAD.WIDE.U32 R6, R15, UR4, RZ ;  /* 0x000000040f067c25 */ /* 0x000fc8000f8e00ff */
[----:B------:R-:W-:-:S04]  /*50c0*/  IMAD.WIDE.U32 R6, P1, R9, UR5, R6 ;  /* 0x0000000509067c25 */ /* 0x000fc8000f820006 */
[----:B------:R-:W-:-:S04]  /*50d0*/  IMAD.WIDE.U32 R8, R9, UR4, RZ ;  /* 0x0000000409087c25 */ /* 0x000fc8000f8e00ff */
[----:B------:R-:W-:Y:S01]  /*50e0*/  IMAD.X R5, RZ, RZ, RZ, P1 ;  /* 0x000000ffff057224 */ /* 0x000fe200008e06ff */
[----:B------:R-:W-:Y:S01]  /*50f0*/  IADD3 RZ, P1, R9, R6, RZ ;  /* 0x0000000609ff7210 */ /* 0x000fe20007f3e0ff */
[----:B------:R-:W-:-:S04]  /*5100*/  IMAD.MOV.U32 R4, RZ, RZ, R7 ;  /* 0x000000ffff047224 */ /* 0x000fc800078e0007 */
[----:B------:R-:W-:-:S08]  /*5110*/  IMAD.WIDE.U32.X R4, R15, UR5, R4, P1 ;  /* 0x000000050f047c25 */ /* 0x000fd000088e0404 */
.L_x_52:
[--C-:B------:R-:W-:Y:S01]  /*5120*/  SHF.R.U64 R8, R4, UR7, R5.reuse ;  /* 0x0000000704087c19 */ /* 0x100fe20008001205 */
[----:B------:R-:W-:Y:S01]  /*5130*/  ULDC.64 UR4, c[0x0][0x620] ;  /* 0x0001880000047ab9 */ /* 0x000fe20000000a00 */
[----:B------:R-:W-:Y:S01]  /*5140*/  SHF.R.U32.HI R4, RZ, UR7, R5 ;  /* 0x00000007ff047c19 */ /* 0x000fe20008011605 */
[----:B------:R-:W2:Y:S01]  /*5150*/  LDC R25, c[0x0][0x144] ;  /* 0x00005100ff197b82 */ /* 0x000ea20000000800 */
[----:B------:R-:W-:Y:S01]  /*5160*/  IADD3 R7, P1, RZ, -R8, RZ ;  /* 0x80000008ff077210 */ /* 0x000fe20007f3e0ff */
[----:B------:R-:W-:Y:S01]  /*5170*/  ULDC.64 UR8, c[0x0][0x640] ;  /* 0x0001900000087ab9 */ /* 0x000fe20000000a00 */
[----:B0-----:R-:W-:Y:S01]  /*5180*/  I2FP.F32.U32 R9, R14 ;  /* 0x0000000e00097245 */ /* 0x001fe20000201000 */
[----:B------:R-:W-:Y:S02]  /*5190*/  ULDC UR6, c[0x0][0x608] ;  /* 0x0001820000067ab9 */ /* 0x000fe40000000800 */
[----:B------:R-:W-:Y:S01]  /*51a0*/  IMAD.X R4, RZ, RZ, ~R4, P1 ;  /* 0x000000ffff047224 */ /* 0x000fe200008e0e04 */
[----:B------:R-:W-:Y:S01]  /*51b0*/  ISETP.NE.U32.AND P1, PT, RZ, UR8, PT ;  /* 0x00000008ff007c0c */ /* 0x000fe2000bf25070 */
[----:B------:R-:W0:Y:S02]  /*51c0*/  LDC R21, c[0x0][0x148] ;  /* 0x00005200ff157b82 */ /* 0x000e240000000800 */
[----:B------:R-:W-:Y:S01]  /*51d0*/  IMAD R6, R4, UR4, RZ ;  /* 0x0000000404067c24 */ /* 0x000fe2000f8e02ff */
[----:B------:R-:W-:Y:S01]  /*51e0*/  ISETP.NE.AND.EX P1, PT, RZ, UR9, PT, P1 ;  /* 0x00000009ff007c0c */ /* 0x000fe2000bf25310 */
[----:B------:R-:W-:Y:S01]  /*51f0*/  IMAD.WIDE.U32 R4, R7, UR4, R16 ;  /* 0x0000000407047c25 */ /* 0x000fe2000f8e0010 */
[----:B------:R-:W-:-:S03]  /*5200*/  ULDC UR4, c[0x0][0x150] ;  /* 0x0000540000047ab9 */ /* 0x000fc60000000800 */
[----:B------:R-:W-:Y:S02]  /*5210*/  IMAD R7, R7, UR5, R6 ;  /* 0x0000000507077c24 */ /* 0x000fe4000f8e0206 */
[----:B------:R-:W-:Y:S01]  /*5220*/  FMUL R6, R9, UR4 ;  /* 0x0000000409067c20 */ /* 0x000fe20008400000 */
[----:B------:R-:W-:Y:S01]  /*5230*/  ULDC UR4, c[0x0][0x618] ;  /* 0x0001860000047ab9 */ /* 0x000fe20000000800 */
[----:B------:R-:W-:Y:S01]  /*5240*/  ULDC UR5, c[0x0][0x154] ;  /* 0x0000550000057ab9 */ /* 0x000fe20000000800 */
[----:B------:R-:W-:-:S03]  /*5250*/  IMAD.IADD R5, R5, 0x1, R7 ;  /* 0x0000000105057824 */ /* 0x000fc600078e0207 */
[----:B------:R-:W3:Y:S02]  /*5260*/  F2I.U32.TRUNC.NTZ R6, R6 ;  /* 0x0000000600067305 */ /* 0x000ee4000020f000 */
[----:B------:R-:W-:Y:S02]  /*5270*/  SHF.R.U64 R9, R4, UR4, R5 ;  /* 0x0000000404097c19 */ /* 0x000fe40008001205 */
[----:B-1----:R-:W-:-:S05]  /*5280*/  I2FP.F32.U32 R4, R12 ;  /* 0x0000000c00047245 */ /* 0x002fca0000201000 */
[----:B------:R-:W-:Y:S01]  /*5290*/  FMUL R22, R4, UR5 ;  /* 0x0000000504167c20 */ /* 0x000fe20008400000 */
[----:B------:R-:W-:Y:S01]  /*52a0*/  SHF.R.U32.HI R4, RZ, UR4, R5 ;  /* 0x00000004ff047c19 */ /* 0x000fe20008011605 */
[----:B------:R-:W-:-:S03]  /*52b0*/  ULDC UR4, c[0x0][0x658] ;  /* 0x0001960000047ab9 */ /* 0x000fc60000000800 */
[--C-:B------:R-:W-:Y:S01]  /*52c0*/  SHF.R.U64 R20, R9, UR6, R4.reuse ;  /* 0x0000000609147c19 */ /* 0x100fe20008001204 */
[----:B------:R-:W1:Y:S01]  /*52d0*/  F2I.U32.TRUNC.NTZ R22, R22 ;  /* 0x0000001600167305 */ /* 0x000e62000020f000 */
[----:B------:R-:W-:Y:S01]  /*52e0*/  SHF.R.U32.HI R5, RZ, UR6, R4 ;  /* 0x00000006ff057c19 */ /* 0x000fe20008011604 */
[----:B---3--:R-:W-:-:S03]  /*52f0*/  IMAD.MOV R6, RZ, RZ, -R6 ;  /* 0x000000ffff067224 */ /* 0x008fc600078e0a06 */
[--C-:B------:R-:W-:Y:S01]  /*5300*/  SHF.R.U64 R15, R20, UR4, R5.reuse ;  /* 0x00000004140f7c19 */ /* 0x100fe20008001205 */
[----:B--2---:R-:W-:Y:S01]  /*5310*/  IMAD R14, R25, R6, R14 ;  /* 0x00000006190e7224 */ /* 0x004fe200078e020e */
[----:B------:R-:W-:-:S03]  /*5320*/  SHF.R.U32.HI R23, RZ, UR4, R5 ;  /* 0x00000004ff177c19 */ /* 0x000fc60008011605 */
[----:B------:R-:W-:Y:S02]  /*5330*/  IMAD.MOV.U32 R4, RZ, RZ, R15 ;  /* 0x000000ffff047224 */ /* 0x000fe400078e000f */
[----:B------:R-:W-:Y:S01]  /*5340*/  IMAD.MOV.U32 R5, RZ, RZ, R23 ;  /* 0x000000ffff057224 */ /* 0x000fe200078e0017 */
[----:B-1----:R-:W-:Y:S06]  /*5350*/  @!P1 BRA `(.L_x_53) ;  /* 0x0000000000289947 */ /* 0x002fec0003800000 */
[----:B------:R-:W-:Y:S02]  /*5360*/  ULDC UR4, c[0x0][0x64c] ;  /* 0x0001930000047ab9 */ /* 0x000fe40000000800 */
[----:B------:R-:W-:-:S05]  /*5370*/  IADD3 R5, P1, R15, UR4, RZ ;  /* 0x000000040f057c10 */ /* 0x000fca000ff3e0ff */
[----:B------:R-:W-:-:S04]  /*5380*/  IMAD.X R23, RZ, RZ, R23, P1 ;  /* 0x000000ffff177224 */ /* 0x000fc800008e0617 */
[----:B------:R-:W-:-:S04]  /*5390*/  IMAD.WIDE.U32 R6, R23, UR8, RZ ;  /* 0x0000000817067c25 */ /* 0x000fc8000f8e00ff */
[----:B------:R-:W-:-:S04]  /*53a0*/  IMAD.WIDE.U32 R6, P1, R5, UR9, R6 ;  /* 0x0000000905067c25 */ /* 0x000fc8000f820006 */
[----:B------:R-:W-:-:S04]  /*53b0*/  IMAD.WIDE.U32 R4, R5, UR8, RZ ;  /* 0x0000000805047c25 */ /* 0x000fc8000f8e00ff */
[----:B------:R-:W-:Y:S01]  /*53c0*/  IMAD.MOV.U32 R4, RZ, RZ, R7 ;  /* 0x000000ffff047224 */ /* 0x000fe200078e0007 */
[----:B------:R-:W-:Y:S01]  /*53d0*/  IADD3 RZ, P3, R5, R6, RZ ;  /* 0x0000000605ff7210 */ /* 0x000fe20007f7e0ff */
[----:B------:R-:W-:-:S04]  /*53e0*/  IMAD.X R5, RZ, RZ, RZ, P1 ;  /* 0x000000ffff057224 */ /* 0x000fc800008e06ff */
[----:B------:R-:W-:-:S08]  /*53f0*/  IMAD.WIDE.U32.X R4, R23, UR9, R4, P3 ;  /* 0x0000000917047c25 */ /* 0x000fd000098e0404 */
.L_x_53:
[----:B------:R-:W-:Y:S01]  /*5400*/  ISETP.NE.AND P1, PT, R2, 0x1, PT ;  /* 0x000000010200780c */ /* 0x000fe20003f25270 */
[----:B------:R-:W-:Y:S01]  /*5410*/  ULDC UR4, c[0x0][0x648] ;  /* 0x0001920000047ab9 */ /* 0x000fe20000000800 */
[----:B------:R-:W-:Y:S01]  /*5420*/  LOP3.LUT R20, R20, UR17, RZ, 0xc0, !PT ;  /* 0x0000001114147c12 */ /* 0x000fe2000f8ec0ff */
[----:B------:R-:W-:Y:S01]  /*5430*/  IMAD.MOV R22, RZ, RZ, -R22 ;  /* 0x000000ffff167224 */ /* 0x000fe200078e0a16 */
[----:B------:R-:W-:Y:S01]  /*5440*/  SHF.R.U64 R5, R4, UR4, R5 ;  /* 0x0000000404057c19 */ /* 0x000fe20008001205 */
[----:B------:R-:W-:Y:S01]  /*5450*/  ULDC UR4, c[0x0][0x638] ;  /* 0x00018e0000047ab9 */ /* 0x000fe20000000800 */
[----:B------:R-:W-:Y:S01]  /*5460*/  LOP3.LUT R6, R9, UR16, RZ, 0xc0, !PT ;  /* 0x0000001009067c12 */ /* 0x000fe2000f8ec0ff */
[----:B------:R-:W-:Y:S02]  /*5470*/  ULDC UR5, c[0x0][0x610] ;  /* 0x0001840000057ab9 */ /* 0x000fe40000000800 */
[----:B------:R-:W-:Y:S02]  /*5480*/  IMAD.MOV R4, RZ, RZ, -R5 ;  /* 0x000000ffff047224 */ /* 0x000fe400078e0a05 */
[----:B------:R-:W-:-:S02]  /*5490*/  IMAD R5, R5, UR18, R20 ;  /* 0x0000001205057c24 */ /* 0x000fc4000f8e0214 */
[----:B0-----:R-:W-:Y:S02]  /*54a0*/  @P1 IMAD R14, R21, R22, R12 ;  /* 0x00000016150e1224 */ /* 0x001fe400078e020c */
[----:B------:R-:W-:Y:S01]  /*54b0*/  IMAD R15, R4, UR4, R15 ;  /* 0x00000004040f7c24 */ /* 0x000fe2000f8e020f */
[----:B------:R-:W-:Y:S01]  /*54c0*/  ULDC UR4, c[0x0][0x600] ;  /* 0x0001800000047ab9 */ /* 0x000fe20000000800 */
[----:B------:R-:W-:Y:S02]  /*54d0*/  IMAD R14, R5, UR5, R14 ;  /* 0x00000005050e7c24 */ /* 0x000fe4000f8e020e */
[----:B------:R-:W-:Y:S02]  /*54e0*/  IMAD R15, R15, UR4, R6 ;  /* 0x000000040f0f7c24 */ /* 0x000fe4000f8e0206 */
[----:B------:R-:W-:-:S03]  /*54f0*/  IMAD.MOV.U32 R4, RZ, RZ, 0x1 ;  /* 0x00000001ff047424 */ /* 0x000fc600078e00ff */
[----:B------:R-:W-:Y:S02]  /*5500*/  SEL R9, R15, R14, !P1 ;  /* 0x0000000e0f097207 */ /* 0x000fe40004800000 */
[----:B------:R-:W-:-:S07]  /*5510*/  SEL R7, R14, R15, !P1 ;  /* 0x0000000f0e077207 */ /* 0x000fce0004800000 */
.L_x_51:
[----:B------:R-:W-:Y:S05]  /*5520*/  BSYNC B1 ;  /* 0x0000000000017941 */ /* 0x000fea0003800000 */
.L_x_50:
[----:B------:R-:W-:-:S13]  /*5530*/  LOP3.LUT P1, RZ, R4, 0xff, RZ, 0xc0, !PT ;  /* 0x000000ff04ff7812 */ /* 0x000fda000782c0ff */
[----:B------:R-:W-:Y:S05]  /*5540*/  @P1 BRA `(.L_x_54) ;  /* 0xfffffff400481947 */ /* 0x000fea000383ffff */
[----:B------:R-:W-:Y:S05]  /*5550*/  BSYNC B0 ;  /* 0x0000000000007941 */ /* 0x000fea0003800000 */
.L_x_42:
[----:B------:R-:W-:-:S03]  /*5560*/  UMOV UR4, 0xffffffff ;  /* 0xffffffff00047882 */ /* 0x000fc60000000000 */
[----:B------:R-:W-:Y:S05]  /*5570*/  BRA.DIV UR4, `(.L_x_55) ;  /* 0x0000000604147947 */ /* 0x000fea000b800000 */
[----:B------:R-:W-:-:S13]  /*5580*/  ELECT P6, URZ, PT ;  /* 0x00000000003f782f */ /* 0x000fda00038c0000 */
.L_x_69:
[----:B------:R-:W-:Y:S04]  /*5590*/  BSSY B0, `(.L_x_56) ;  /* 0x000002b000007945 */ /* 0x000fe80003800000 */
[----:B------:R-:W-:Y:S05]  /*55a0*/  @!P6 BRA `(.L_x_57) ;  /* 0x0000000000a4e947 */ /* 0x000fea0003800000 */
[----:B------:R-:W-:-:S04]  /*55b0*/  LOP3.LUT R19, R19, 0x2, RZ, 0xfc, !PT ;  /* 0x0000000213137812 */ /* 0x000fc800078efcff */
[----:B------:R-:W-:-:S13]  /*55c0*/  ISETP.NE.AND P0, PT, R19, 0x3, PT ;  /* 0x000000031300780c */ /* 0x000fda0003f05270 */
[----:B------:R-:W-:Y:S05]  /*55d0*/  @!P0 BRA `(.L_x_58) ;  /* 0x0000000000048947 */ /* 0x000fea0003800000 */
[----:B------:R-:W-:Y:S01]  /*55e0*/  BPT.TRAP 0x1 ;  /* 0x000000040000795c */ /* 0x000fe20000300000 */
.L_x_58:
[----:B------:R-:W0:Y:S01]  /*55f0*/  S2R R5, SR_CgaCtaId ;  /* 0x0000000000057919 */ /* 0x000e220000008800 */
[----:B------:R-:W-:Y:S02]  /*5600*/  MOV R2, 0x400 ;  /* 0x0000040000027802 */ /* 0x000fe40000000f00 */
[----:B------:R-:W-:Y:S02]  /*5610*/  SHF.L.U32 R4, R3, 0x1f, RZ ;  /* 0x0000001f03047819 */ /* 0x000fe400000006ff */
[----:B0-----:R-:W-:-:S05]  /*5620*/  LEA R5, R5, R2, 0x18 ;  /* 0x0000000205057211 */ /* 0x001fca00078ec0ff */
[----:B------:R-:W-:-:S04]  /*5630*/  VIADD R5, R5, 0x20 ;  /* 0x0000002005057836 */ /* 0x000fc80000000000 */
[C---:B------:R-:W-:Y:S02]  /*5640*/  IMAD R7, R0.reuse, 0x8, R5 ;  /* 0x0000000800077824 */ /* 0x040fe400078e0205 */
[----:B------:R-:W-:Y:S02]  /*5650*/  VIADD R0, R0, 0x1 ;  /* 0x0000000100007836 */ /* 0x000fe40000000000 */
[----:B------:R-:W0:Y:S03]  /*5660*/  SYNCS.PHASECHK.TRANS64.TRYWAIT P0, [R7+URZ], R4 ;  /* 0x00000004070075a7 */ /* 0x000e26000800017f */
[----:B------:R-:W-:-:S04]  /*5670*/  ISETP.NE.AND P1, PT, R0, 0x4, PT ;  /* 0x000000040000780c */ /* 0x000fc80003f25270 */
[----:B------:R-:W-:Y:S02]  /*5680*/  SEL R2, RZ, 0x1, P1 ;  /* 0x00000001ff027807 */ /* 0x000fe40000800000 */
[----:B------:R-:W-:Y:S02]  /*5690*/  SEL R0, R0, RZ, P1 ;  /* 0x000000ff00007207 */ /* 0x000fe40000800000 */
[----:B------:R-:W-:-:S03]  /*56a0*/  LOP3.LUT R9, R3, R2, RZ, 0x3c, !PT ;  /* 0x0000000203097212 */ /* 0x000fc600078e3cff */
[----:B------:R-:W-:Y:S01]  /*56b0*/  IMAD R6, R0, 0x8, R5 ;  /* 0x0000000800067824 */ /* 0x000fe200078e0205 */
[----:B------:R-:W-:Y:S01]  /*56c0*/  SHF.L.U32 R3, R9, 0x1f, RZ ;  /* 0x0000001f09037819 */ /* 0x000fe200000006ff */
[----:B0-----:R-:W-:Y:S06]  /*56d0*/  @!P0 BRA `(.L_x_59) ;  /* 0x0000000000dc8947 */ /* 0x001fec0003800000 */
.L_x_70:
[----:B------:R-:W1:Y:S01]  /*56e0*/  SYNCS.PHASECHK.TRANS64.TRYWAIT P0, [R6+URZ], R3 ;  /* 0x00000003060075a7 */ /* 0x000e62000800017f */
[----:B------:R-:W-:-:S05]  /*56f0*/  VIADD R0, R0, 0x1 ;  /* 0x0000000100007836 */ /* 0x000fca0000000000 */
[----:B------:R-:W-:-:S04]  /*5700*/  ISETP.NE.AND P1, PT, R0, 0x4, PT ;  /* 0x000000040000780c */ /* 0x000fc80003f25270 */
[----:B------:R-:W-:Y:S02]  /*5710*/  SEL R2, RZ, 0x1, P1 ;  /* 0x00000001ff027807 */ /* 0x000fe40000800000 */
[----:B------:R-:W-:Y:S02]  /*5720*/  SEL R0, R0, RZ, P1 ;  /* 0x000000ff00007207 */ /* 0x000fe40000800000 */
[----:B------:R-:W-:-:S03]  /*5730*/  LOP3.LUT R9, R9, R2, RZ, 0x3c, !PT ;  /* 0x0000000209097212 */ /* 0x000fc600078e3cff */
[----:B0-----:R-:W-:Y:S01]  /*5740*/  IMAD R7, R0, 0x8, R5 ;  /* 0x0000000800077824 */ /* 0x001fe200078e0205 */
[----:B------:R-:W-:Y:S01]  /*5750*/  SHF.L.U32 R4, R9, 0x1f, RZ ;  /* 0x0000001f09047819 */ /* 0x000fe200000006ff */
[----:B-1----:R-:W-:Y:S06]  /*5760*/  @!P0 BRA `(.L_x_60) ;  /* 0x0000000000cc8947 */ /* 0x002fec0003800000 */
.L_x_71:
[----:B------:R-:W1:Y:S01]  /*5770*/  SYNCS.PHASECHK.TRANS64.TRYWAIT P0, [R7+URZ], R4 ;  /* 0x00000004070075a7 */ /* 0x000e62000800017f */
[----:B------:R-:W-:-:S05]  /*5780*/  VIADD R0, R0, 0x1 ;  /* 0x0000000100007836 */ /* 0x000fca0000000000 */
[----:B------:R-:W-:-:S04]  /*5790*/  ISETP.NE.AND P1, PT, R0, 0x4, PT ;  /* 0x000000040000780c */ /* 0x000fc80003f25270 */
[----:B------:R-:W-:Y:S02]  /*57a0*/  SEL R2, RZ, 0x1, P1 ;  /* 0x00000001ff027807 */ /* 0x000fe40000800000 */
[----:B------:R-:W-:Y:S02]  /*57b0*/  SEL R0, R0, RZ, P1 ;  /* 0x000000ff00007207 */ /* 0x000fe40000800000 */
[----:B------:R-:W-:Y:S01]  /*57c0*/  LOP3.LUT R2, R9, R2, RZ, 0x3c, !PT ;  /* 0x0000000209027212 */ /* 0x000fe200078e3cff */
[----:B-1----:R-:W-:Y:S06]  /*57d0*/  @!P0 BRA `(.L_x_61) ;  /* 0x0000000000c48947 */ /* 0x002fec0003800000 */
.L_x_72:
[----:B------:R-:W-:Y:S01]  /*57e0*/  IMAD R5, R0, 0x8, R5 ;  /* 0x0000000800057824 */ /* 0x000fe200078e0205 */
[----:B------:R-:W-:-:S07]  /*57f0*/  SHF.L.U32 R0, R2, 0x1f, RZ ;  /* 0x0000001f02007819 */ /* 0x000fce00000006ff */
.L_x_62:
[----:B--2---:R2:W3:Y:S02]  /*5800*/  SYNCS.PHASECHK.TRANS64.TRYWAIT P0, [R5+URZ], R0 ;  /* 0x00000000050075a7 */ /* 0x0044e4000800017f */
[----:B---3--:R-:W-:Y:S05]  /*5810*/  @!P0 NANOSLEEP.SYNCS 0x989680 ;  /* 0x009896800000895d */ /* 0x008fea0003900000 */
[----:B------:R-:W3:Y:S02]  /*5820*/  @!P0 SYNCS.PHASECHK.TRANS64 P0, [R5+URZ], R0 ;  /* 0x00000000050085a7 */ /* 0x000ee4000800007f */
[----:B---3--:R-:W-:Y:S05]  /*5830*/  @!P0 BRA `(.L_x_62) ;  /* 0xfffffffc00f08947 */ /* 0x008fea000383ffff */
.L_x_57:
[----:B------:R-:W-:Y:S05]  /*5840*/  BSYNC B0 ;  /* 0x0000000000007941 */ /* 0x000fea0003800000 */
.L_x_56:
[----:B------:R-:W-:Y:S05]  /*5850*/  EXIT ;  /* 0x000000000000794d */ /* 0x000fea0003800000 */
.L_x_17:
[----:B---3--:R3:W4:Y:S02]  /*5860*/  SYNCS.PHASECHK.TRANS64.TRYWAIT P1, [R3+URZ], R0 ;  /* 0x00000000030075a7 */ /* 0x008724000802017f */
[----:B----4-:R-:W-:Y:S05]  /*5870*/  @!P1 NANOSLEEP.SYNCS 0x989680 ;  /* 0x009896800000995d */ /* 0x010fea0003900000 */
[----:B------:R-:W4:Y:S02]  /*5880*/  @!P1 SYNCS.PHASECHK.TRANS64 P1, [R3+URZ], R0 ;  /* 0x00000000030095a7 */ /* 0x000f24000802007f */
[----:B----4-:R-:W-:Y:S05]  /*5890*/  @!P1 BRA `(.L_x_17) ;  /* 0xfffffffc00f09947 */ /* 0x010fea000383ffff */
[----:B------:R-:W-:Y:S05]  /*58a0*/  BRA `(.L_x_16) ;  /* 0xffffffb800747947 */ /* 0x000fea000383ffff */
.L_x_22:
[----:B-1----:R1:W2:Y:S02]  /*58b0*/  SYNCS.PHASECHK.TRANS64.TRYWAIT P1, [R5+URZ], R4 ;  /* 0x00000004050075a7 */ /* 0x0022a4000802017f */
[----:B--2---:R-:W-:Y:S05]  /*58c0*/  @!P1 NANOSLEEP.SYNCS 0x989680 ;  /* 0x009896800000995d */ /* 0x004fea0003900000 */
[----:B------:R-:W2:Y:S02]  /*58d0*/  @!P1 SYNCS.PHASECHK.TRANS64 P1, [R5+URZ], R4 ;  /* 0x00000004050095a7 */ /* 0x000ea4000802007f */
[----:B--2---:R-:W-:Y:S05]  /*58e0*/  @!P1 BRA `(.L_x_22) ;  /* 0xfffffffc00f09947 */ /* 0x004fea000383ffff */
[----:B------:R-:W-:Y:S05]  /*58f0*/  BRA `(.L_x_21) ;  /* 0xffffffc000247947 */ /* 0x000fea000383ffff */
.L_x_43:
[----:B------:R-:W-:Y:S01]  /*5900*/  BSSY B1, `(.L_x_63) ;  /* 0x0000006000017945 */ /* 0x000fe20003800000 */
[----:B------:R-:W-:-:S07]  /*5910*/  IMAD.MOV.U32 R15, RZ, RZ, -0x1 ;  /* 0xffffffffff0f7424 */ /* 0x000fce00078e00ff */
[----:B------:R-:W-:Y:S05]  /*5920*/  WARPSYNC.COLLECTIVE R15, `(.L_x_64) ;  /* 0x000000000f0c7348 */ /* 0x000fea0003c00000 */
[----:B------:R-:W-:Y:S02]  /*5930*/  ELECT P6, UR62, PT ;  /* 0x00000000003e782f */ /* 0x000fe400038c0000 */
[----:B------:R-:W-:Y:S01]  /*5940*/  MOV R14, UR62 ;  /* 0x0000003e000e7c02 */ /* 0x000fe20008000f00 */
[----:B------:R-:W-:Y:S10]  /*5950*/  ENDCOLLECTIVE ;  /* 0x000000000000791b */ /* 0x000ff40003800000 */
.L_x_64:
[----:B------:R-:W-:Y:S05]  /*5960*/  BSYNC B1 ;  /* 0x0000000000017941 */ /* 0x000fea0003800000 */
.L_x_63:
[----:B------:R-:W-:Y:S05]  /*5970*/  BRA `(.L_x_65) ;  /* 0xfffffff000487947 */ /* 0x000fea000383ffff */
.L_x_46:
[----:B0-----:R0:W1:Y:S02]  /*5980*/  SYNCS.PHASECHK.TRANS64.TRYWAIT P1, [R12+URZ+0x20], R7 ;  /* 0x000020070c0075a7 */ /* 0x001064000802017f */
[----:B-1----:R-:W-:Y:S05]  /*5990*/  @!P1 NANOSLEEP.SYNCS 0x989680 ;  /* 0x009896800000995d */ /* 0x002fea0003900000 */
[----:B------:R-:W1:Y:S02]  /*59a0*/  @!P1 SYNCS.PHASECHK.TRANS64 P1, [R12+URZ+0x20], R7 ;  /* 0x000020070c0095a7 */ /* 0x000e64000802007f */
[----:B-1----:R-:W-:Y:S05]  /*59b0*/  @!P1 BRA `(.L_x_46) ;  /* 0xfffffffc00f09947 */ /* 0x002fea000383ffff */
[----:B------:R-:W-:Y:S05]  /*59c0*/  BRA `(.L_x_66) ;  /* 0xfffffff0007c7947 */ /* 0x000fea000383ffff */
.L_x_55:
[----:B------:R-:W-:Y:S01]  /*59d0*/  BSSY B0, `(.L_x_67) ;  /* 0x0000006000007945 */ /* 0x000fe20003800000 */
[----:B------:R-:W-:-:S07]  /*59e0*/  IMAD.MOV.U32 R15, RZ, RZ, -0x1 ;  /* 0xffffffffff0f7424 */ /* 0x000fce00078e00ff */
[----:B------:R-:W-:Y:S05]  /*59f0*/  WARPSYNC.COLLECTIVE R15, `(.L_x_68) ;  /* 0x000000000f0c7348 */ /* 0x000fea0003c00000 */
[----:B------:R-:W-:Y:S02]  /*5a00*/  ELECT P6, UR62, PT ;  /* 0x00000000003e782f */ /* 0x000fe400038c0000 */
[----:B------:R-:W-:Y:S01]  /*5a10*/  MOV R14, UR62 ;  /* 0x0000003e000e7c02 */ /* 0x000fe20008000f00 */
[----:B------:R-:W-:Y:S10]  /*5a20*/  ENDCOLLECTIVE ;  /* 0x000000000000791b */ /* 0x000ff40003800000 */
.L_x_68:
[----:B------:R-:W-:Y:S05]  /*5a30*/  BSYNC B0 ;  /* 0x0000000000007941 */ /* 0x000fea0003800000 */
.L_x_67:
[----:B------:R-:W-:Y:S05]  /*5a40*/  BRA `(.L_x_69) ;  /* 0xfffffff800d07947 */ /* 0x000fea000383ffff */
.L_x_59:
[----:B0-----:R0:W1:Y:S02]  /*5a50*/  SYNCS.PHASECHK.TRANS64.TRYWAIT P0, [R7+URZ], R4 ;  /* 0x00000004070075a7 */ /* 0x001064000800017f */
[----:B-1----:R-:W-:Y:S05]  /*5a60*/  @!P0 NANOSLEEP.SYNCS 0x989680 ;  /* 0x009896800000895d */ /* 0x002fea0003900000 */
[----:B------:R-:W1:Y:S02]  /*5a70*/  @!P0 SYNCS.PHASECHK.TRANS64 P0, [R7+URZ], R4 ;  /* 0x00000004070085a7 */ /* 0x000e64000800007f */
[----:B-1----:R-:W-:Y:S05]  /*5a80*/  @!P0 BRA `(.L_x_59) ;  /* 0xfffffffc00f08947 */ /* 0x002fea000383ffff */
[----:B------:R-:W-:Y:S05]  /*5a90*/  BRA `(.L_x_70) ;  /* 0xfffffffc00107947 */ /* 0x000fea000383ffff */
.L_x_60:
[----:B0-----:R0:W1:Y:S02]  /*5aa0*/  SYNCS.PHASECHK.TRANS64.TRYWAIT P0, [R6+URZ], R3 ;  /* 0x00000003060075a7 */ /* 0x001064000800017f */
[----:B-1----:R-:W-:Y:S05]  /*5ab0*/  @!P0 NANOSLEEP.SYNCS 0x989680 ;  /* 0x009896800000895d */ /* 0x002fea0003900000 */
[----:B------:R-:W1:Y:S02]  /*5ac0*/  @!P0 SYNCS.PHASECHK.TRANS64 P0, [R6+URZ], R3 ;  /* 0x00000003060085a7 */ /* 0x000e64000800007f */
[----:B-1----:R-:W-:Y:S05]  /*5ad0*/  @!P0 BRA `(.L_x_60) ;  /* 0xfffffffc00f08947 */ /* 0x002fea000383ffff */
[----:B------:R-:W-:Y:S05]  /*5ae0*/  BRA `(.L_x_71) ;  /* 0xfffffffc00207947 */ /* 0x000fea000383ffff */
.L_x_61:
[----:B-1----:R1:W2:Y:S02]  /*5af0*/  SYNCS.PHASECHK.TRANS64.TRYWAIT P0, [R7+URZ], R4 ;  /* 0x00000004070075a7 */ /* 0x0022a4000800017f */
[----:B--2---:R-:W-:Y:S05]  /*5b00*/  @!P0 NANOSLEEP.SYNCS 0x989680 ;  /* 0x009896800000895d */ /* 0x004fea0003900000 */
[----:B------:R-:W2:Y:S02]  /*5b10*/  @!P0 SYNCS.PHASECHK.TRANS64 P0, [R7+URZ], R4 ;  /* 0x00000004070085a7 */ /* 0x000ea4000800007f */
[----:B--2---:R-:W-:Y:S05]  /*5b20*/  @!P0 BRA `(.L_x_61) ;  /* 0xfffffffc00f08947 */ /* 0x004fea000383ffff */
[----:B------:R-:W-:Y:S05]  /*5b30*/  BRA `(.L_x_72) ;  /* 0xfffffffc00287947 */ /* 0x000fea000383ffff */
.L_x_73:
[----:B------:R-:W-:-:S00]  /*5b40*/  BRA `(.L_x_73) ;  /* 0xfffffffc00fc7947 */ /* 0x000fc0000383ffff */
[----:B------:R-:W-:-:S00]  /*5b50*/  NOP ;  /* 0x0000000000007918 */ /* 0x000fc00000000000 */
        /* <DEDUP_REMOVED lines=10> */
.L_x_74:


//--------------------- .nv.global.init           --------------------------
	.section	.nv.global.init,"aw",@progbits
.nv.global.init:
	.type		$str$22,@object
	.size		$str$22,($str$23 - $str$22)
$str$22:
        /*0000*/ 	.byte	0x6b, 0x5f, 0x74, 0x69, 0x6c, 0x65, 0x5f, 0x63, 0x6f, 0x75, 0x6e, 0x74, 0x20, 0x3e, 0x3d, 0x20
        /*0010*/ 	.byte	0x31, 0x00
	.type		$str$23,@object
	.size		$str$23,(__unnamed_1 - $str$23)
$str$23:
        /*0012*/ 	.byte	0x2f, 0x74, 0x6d, 0x70, 0x2f, 0x63, 0x75, 0x74, 0x6c, 0x61, 0x73, 0x73, 0x5f, 0x73, 0x77, 0x65
        /*0022*/ 	.byte	0x65, 0x70, 0x5f, 0x73, 0x72, 0x63, 0x2f, 0x69, 0x6e, 0x63, 0x6c, 0x75, 0x64, 0x65, 0x2f, 0x63
        /*0032*/ 	.byte	0x75, 0x74, 0x6c, 0x61, 0x73, 0x73, 0x2f, 0x67, 0x65, 0x6d, 0x6d, 0x2f, 0x63, 0x6f, 0x6c, 0x6c
        /*0042*/ 	.byte	0x65, 0x63, 0x74, 0x69, 0x76, 0x65, 0x2f, 0x73, 0x6d, 0x39, 0x30, 0x5f, 0x6d, 0x6d, 0x61, 0x5f
        /*0052*/ 	.byte	0x74, 0x6d, 0x61, 0x5f, 0x67, 0x6d, 0x6d, 0x61, 0x5f, 0x73, 0x73, 0x5f, 0x77, 0x61, 0x72, 0x70
        /*0062*/ 	.byte	0x73, 0x70, 0x65, 0x63, 0x69, 0x61, 0x6c, 0x69, 0x7a, 0x65, 0x64, 0x2e, 0x68, 0x70, 0x70, 0x00
	.type		__unnamed_1,@object
	.size		__unnamed_1,(.L_0 - __unnamed_1)
__unnamed_1:
        /*0072*/ 	.byte	0x76, 0x6f, 0x69, 0x64, 0x20, 0x63, 0x75, 0x74, 0x6c, 0x61, 0x73, 0x73, 0x3a, 0x3a, 0x67, 0x65
        /* <DEDUP_REMOVED lines=172> */
        /*0b42*/ 	.byte	0x00
.L_0:


//--------------------- .nv.shared._ZN7cutlass13device_kernelINS_4gemm6kernel13GemmUniversalIN4cute5tupleIJiiiiEEENS1_10collective13CollectiveMmaINS1_34MainloopSm90TmaGmmaWarpSpecializedILi4ENS5_IJNS4_1CILi1EEESB_SB_EEENS1_35KernelTmaWarpSpecializedCooperativeEEENS5_IJNSA_ILi384EEENSA_ILi16EEENSA_ILi128EEEEEEaNS5_IJlSB_lEEEaSJ_NS4_8TiledMMAINS4_8MMA_AtomIJNS4_4SM904GMMA26MMA_64x16x32_S32S8S8_SS_TNEEEENS4_6LayoutINS5_IJNSA_ILi2EEESB_SB_EEENS5_IJSB_NSA_ILi0EEEST_EEEEENS5_IJNS4_10UnderscoreESW_SW_EEEEENS4_13SM90_TMA_LOADENS4_14ComposedLayoutINS4_7SwizzleILi3ELi4ELi3EEENS4_18smem_ptr_flag_bitsILi8EEENSQ_INS5_IJNSA_ILi8EEESH_EEENS5_IJSH_SB_EEEEEEEvNS4_8identityESZ_S19_vS1A_EENS_8epilogue10collective6detail29Sm90TmaWarpSpecializedAdapterINS1D_15DefaultEpilogueIaSJ_SJ_NS1C_6thread17LinearCombinationIaLi1EiiLNS1H_9ScaleType4KindE0ELNS_15FloatRoundStyleE2EaEENS1_15EpilogueDefaultEEEEEvvEEEEvNT_6ParamsE --------------------------
	.section	.nv.shared._ZN7cutlass13device_kernelINS_4gemm6kernel13GemmUniversalIN4cute5tupleIJiiiiEEENS1_10collective13CollectiveMmaINS1_34MainloopSm90TmaGmmaWarpSpecializedILi4ENS5_IJNS4_1CILi1EEESB_SB_EEENS1_35KernelTmaWarpSpecializedCooperativeEEENS5_IJNSA_ILi384EEENSA_ILi16EEENSA_ILi128EEEEEEaNS5_IJlSB_lEEEaSJ_NS4_8TiledMMAINS4_8MMA_AtomIJNS4_4SM904GMMA26MMA_64x16x32_S32S8S8_SS_TNEEEENS4_6LayoutINS5_IJNSA_ILi2EEESB_SB_EEENS5_IJSB_NSA_ILi0EEEST_EEEEENS5_IJNS4_10UnderscoreESW_SW_EEEEENS4_13SM90_TMA_LOADENS4_14ComposedLayoutINS4_7SwizzleILi3ELi4ELi3EEENS4_18smem_ptr_flag_bitsILi8EEENSQ_INS5_IJNSA_ILi8EEESH_EEENS5_IJSH_SB_EEEEEEEvNS4_8identityESZ_S19_vS1A_EENS_8epilogue10collective6detail29Sm90TmaWarpSpecializedAdapterINS1D_15DefaultEpilogueIaSJ_SJ_NS1C_6thread17LinearCombinationIaLi1EiiLNS1H_9ScaleType4KindE0ELNS_15FloatRoundStyleE2EaEENS1_15EpilogueDefaultEEEEEvvEEEEvNT_6ParamsE,"aw",@nobits
	.sectionflags	@""
	.align	16
	.zero		1024


//--------------------- .nv.shared.reserved.0     --------------------------
	.section	.nv.shared.reserved.0,"aw",@nobits
	.weak		__nv_reservedSMEM_offset_0_alias
	.size		__nv_reservedSMEM_offset_0_alias, 0, 0
	.other		__nv_reservedSMEM_offset_0_alias,@"STO_CUDA_RESERVED_SHARED STV_DEFAULT"
__nv_reservedSMEM_offset_0_alias:
	.zero		0


//--------------------- .nv.global                --------------------------
	.section	.nv.global,"aw",@nobits
.nv.global:
	.type		_ZN39_INTERNAL_59df904d_4_k_cu_5d560f56_37614cute1_E,@object
	.size		_ZN39_INTERNAL_59df904d_4_k_cu_5d560f56_37614cute1_E,(_ZN39_INTERNAL_59df904d_4_k_cu_5d560f56_37614cuda3std3__45__cpo6cbeginE - _ZN39_INTERNAL_59df904d_4_k_cu_5d560f56_37614cute1_E)
_ZN39_INTERNAL_59df904d_4_k_cu_5d560f56_37614cute1_E:
	.zero		1
	.type		_ZN39_INTERNAL_59df904d_4_k_cu_5d560f56_37614cuda3std3__45__cpo6cbeginE,@object
	.size		_ZN39_INTERNAL_59df904d_4_k_cu_5d560f56_37614cuda3std3__45__cpo6cbeginE,(_ZN39_INTERNAL_59df904d_4_k_cu_5d560f56_37614cuda3std3__48in_placeE - _ZN39_INTERNAL_59df904d_4_k_cu_5d560f56_37614cuda3std3__45__cpo6cbeginE)
_ZN39_INTERNAL_59df904d_4_k_cu_5d560f56_37614cuda3std3__45__cpo6cbeginE:
	.zero		1
	.type		_ZN39_INTERNAL_59df904d_4_k_cu_5d560f56_37614cuda3std3__48in_placeE,@object
	.size		_ZN39_INTERNAL_59df904d_4_k_cu_5d560f56_37614cuda3std3__48in_placeE,(_ZN39_INTERNAL_59df904d_4_k_cu_5d560f56_37614cuda3std6ranges3__45__cpo9iter_moveE - _ZN39_INTERNAL_59df904d_4_k_cu_5d560f56_37614cuda3std3__48in_placeE)
_ZN39_INTERNAL_59df904d_4_k_cu_5d560f56_37614cuda3std3__48in_placeE:
	.zero		1
	.type		_ZN39_INTERNAL_59df904d_4_k_cu_5d560f56_37614cuda3std6ranges3__45__cpo9iter_moveE,@object
	.size		_ZN39_INTERNAL_59df904d_4_k_cu_5d560f56_37614cuda3std6ranges3__45__cpo9iter_moveE,(_ZN39_INTERNAL_59df904d_4_k_cu_5d560f56_37614cuda3std3__45__cpo5beginE - _ZN39_INTERNAL_59df904d_4_k_cu_5d560f56_37614cuda3std6ranges3__45__cpo9iter_moveE)
_ZN39_INTERNAL_59df904d_4_k_cu_5d560f56_37614cuda3std6ranges3__45__cpo9iter_moveE:
	.zero		1
	.type		_ZN39_INTERNAL_59df904d_4_k_cu_5d560f56_37614cuda3std3__45__cpo5beginE,@object
	.size		_ZN39_INTERNAL_59df904d_4_k_cu_5d560f56_37614cuda3std3__45__cpo5beginE,(_ZN39_INTERNAL_59df904d_4_k_cu_5d560f56_37614cuda3std3__441_GLOBAL__N__59df904d_4_k_cu_5d560f56_37616ignoreE - _ZN39_INTERNAL_59df904d_4_k_cu_5d560f56_37614cuda3std3__45__cpo5beginE)
_ZN39_INTERNAL_59df904d_4_k_cu_5d560f56_37614cuda3std3__45__cpo5beginE:
	.zero		1
	.type		_ZN39_INTERNAL_59df904d_4_k_cu_5d560f56_37614cuda3std3__441_GLOBAL__N__59df904d_4_k_cu_5d560f56_37616ignoreE,@object
	.size		_ZN39_INTERNAL_59df904d_4_k_cu_5d560f56_37614cuda3std3__441_GLOBAL__N__59df904d_4_k_cu_5d560f56_37616ignoreE,(_ZN39_INTERNAL_59df904d_4_k_cu_5d560f56_37614cute7productE - _ZN39_INTERNAL_59df904d_4_k_cu_5d560f56_37614cuda3std3__441_GLOBAL__N__59df904d_4_k_cu_5d560f56_37616ignoreE)
_ZN39_INTERNAL_59df904d_4_k_cu_5d560f56_37614cuda3std3__441_GLOBAL__N__59df904d_4_k_cu_5d560f56_37616ignoreE:
	.zero		1
	.type		_ZN39_INTERNAL_59df904d_4_k_cu_5d560f56_37614cute7productE,@object
	.size		_ZN39_INTERNAL_59df904d_4_k_cu_5d560f56_37614cute7productE,(_ZN39_INTERNAL_59df904d_4_k_cu_5d560f56_37614cuda3std3__45__cpo3endE - _ZN39_INTERNAL_59df904d_4_k_cu_5d560f56_37614cute7productE)
_ZN39_INTERNAL_59df904d_4_k_cu_5d560f56_37614cute7productE:
	.zero		1
	.type		_ZN39_INTERNAL_59df904d_4_k_cu_5d560f56_37614cuda3std3__45__cpo3endE,@object
	.size		_ZN39_INTERNAL_59df904d_4_k_cu_5d560f56_37614cuda3std3__45__cpo3endE,(_ZN39_INTERNAL_59df904d_4_k_cu_5d560f56_37614cuda3std3__419piecewise_constructE - _ZN39_INTERNAL_59df904d_4_k_cu_5d560f56_37614cuda3std3__45__cpo3endE)
_ZN39_INTERNAL_59df904d_4_k_cu_5d560f56_37614cuda3std3__45__cpo3endE:
	.zero		1
	.type		_ZN39_INTERNAL_59df904d_4_k_cu_5d560f56_37614cuda3std3__419piecewise_constructE,@object
	.size		_ZN39_INTERNAL_59df904d_4_k_cu_5d560f56_37614cuda3std3__419piecewise_constructE,(_ZN39_INTERNAL_59df904d_4_k_cu_5d560f56_37614cuda3std3__45__cpo4cendE - _ZN39_INTERNAL_59df904d_4_k_cu_5d560f56_37614cuda3std3__419piecewise_constructE)
_ZN39_INTERNAL_59df904d_4_k_cu_5d560f56_37614cuda3std3__419piecewise_constructE:
	.zero		1
	.type		_ZN39_INTERNAL_59df904d_4_k_cu_5d560f56_37614cuda3std3__45__cpo4cendE,@object
	.size		_ZN39_INTERNAL_59df904d_4_k_cu_5d560f56_37614cuda3std3__45__cpo4cendE,(_ZN39_INTERNAL_59df904d_4_k_cu_5d560f56_37614cuda3std6ranges3__45__cpo4swapE - _ZN39_INTERNAL_59df904d_4_k_cu_5d560f56_37614cuda3std3__45__cpo4cendE)
_ZN39_INTERNAL_59df904d_4_k_cu_5d560f56_37614cuda3std3__45__cpo4cendE:
	.zero		1
	.type		_ZN39_INTERNAL_59df904d_4_k_cu_5d560f56_37614cuda3std6ranges3__45__cpo4swapE,@object
	.size		_ZN39_INTERNAL_59df904d_4_k_cu_5d560f56_37614cuda3std6ranges3__45__cpo4swapE,(.L_8 - _ZN39_INTERNAL_59df904d_4_k_cu_5d560f56_37614cuda3std6ranges3__45__cpo4swapE)
_ZN39_INTERNAL_59df904d_4_k_cu_5d560f56_37614cuda3std6ranges3__45__cpo4swapE:
	.zero		1
.L_8:


//--------------------- .nv.constant0._ZN7cutlass13device_kernelINS_4gemm6kernel13GemmUniversalIN4cute5tupleIJiiiiEEENS1_10collective13CollectiveMmaINS1_34MainloopSm90TmaGmmaWarpSpecializedILi4ENS5_IJNS4_1CILi1EEESB_SB_EEENS1_35KernelTmaWarpSpecializedCooperativeEEENS5_IJNSA_ILi384EEENSA_ILi16EEENSA_ILi128EEEEEEaNS5_IJlSB_lEEEaSJ_NS4_8TiledMMAINS4_8MMA_AtomIJNS4_4SM904GMMA26MMA_64x16x32_S32S8S8_SS_TNEEEENS4_6LayoutINS5_IJNSA_ILi2EEESB_SB_EEENS5_IJSB_NSA_ILi0EEEST_EEEEENS5_IJNS4_10UnderscoreESW_SW_EEEEENS4_13SM90_TMA_LOADENS4_14ComposedLayoutINS4_7SwizzleILi3ELi4ELi3EEENS4_18smem_ptr_flag_bitsILi8EEENSQ_INS5_IJNSA_ILi8EEESH_EEENS5_IJSH_SB_EEEEEEEvNS4_8identityESZ_S19_vS1A_EENS_8epilogue10collective6detail29Sm90TmaWarpSpecializedAdapterINS1D_15DefaultEpilogueIaSJ_SJ_NS1C_6thread17LinearCombinationIaLi1EiiLNS1H_9ScaleType4KindE0ELNS_15FloatRoundStyleE2EaEENS1_15EpilogueDefaultEEEEEvvEEEEvNT_6ParamsE --------------------------
	.section	.nv.constant0._ZN7cutlass13device_kernelINS_4gemm6kernel13GemmUniversalIN4cute5tupleIJiiiiEEENS1_10collective13CollectiveMmaINS1_34MainloopSm90TmaGmmaWarpSpecializedILi4ENS5_IJNS4_1CILi1EEESB_SB_EEENS1_35KernelTmaWarpSpecializedCooperativeEEENS5_IJNSA_ILi384EEENSA_ILi16EEENSA_ILi128EEEEEEaNS5_IJlSB_lEEEaSJ_NS4_8TiledMMAINS4_8MMA_AtomIJNS4_4SM904GMMA26MMA_64x16x32_S32S8S8_SS_TNEEEENS4_6LayoutINS5_IJNSA_ILi2EEESB_SB_EEENS5_IJSB_NSA_ILi0EEEST_EEEEENS5_IJNS4_10UnderscoreESW_SW_EEEEENS4_13SM90_TMA_LOADENS4_14ComposedLayoutINS4_7SwizzleILi3ELi4ELi3EEENS4_18smem_ptr_flag_bitsILi8EEENSQ_INS5_IJNSA_ILi8EEESH_EEENS5_IJSH_SB_EEEEEEEvNS4_8identityESZ_S19_vS1A_EENS_8epilogue10collective6detail29Sm90TmaWarpSpecializedAdapterINS1D_15DefaultEpilogueIaSJ_SJ_NS1C_6thread17LinearCombinationIaLi1EiiLNS1H_9ScaleType4KindE0ELNS_15FloatRoundStyleE2EaEENS1_15EpilogueDefaultEEEEEvvEEEEvNT_6ParamsE,"a",@progbits
	.sectionflags	@""
	.align	4
.nv.constant0._ZN7cutlass13device_kernelINS_4gemm6kernel13GemmUniversalIN4cute5tupleIJiiiiEEENS1_10collective13CollectiveMmaINS1_34MainloopSm90TmaGmmaWarpSpecializedILi4ENS5_IJNS4_1CILi1EEESB_SB_EEENS1_35KernelTmaWarpSpecializedCooperativeEEENS5_IJNSA_ILi384EEENSA_ILi16EEENSA_ILi128EEEEEEaNS5_IJlSB_lEEEaSJ_NS4_8TiledMMAINS4_8MMA_AtomIJNS4_4SM904GMMA26MMA_64x16x32_S32S8S8_SS_TNEEEENS4_6LayoutINS5_IJNSA_ILi2EEESB_SB_EEENS5_IJSB_NSA_ILi0EEEST_EEEEENS5_IJNS4_10UnderscoreESW_SW_EEEEENS4_13SM90_TMA_LOADENS4_14ComposedLayoutINS4_7SwizzleILi3ELi4ELi3EEENS4_18smem_ptr_flag_bitsILi8EEENSQ_INS5_IJNSA_ILi8EEESH_EEENS5_IJSH_SB_EEEEEEEvNS4_8identityESZ_S19_vS1A_EENS_8epilogue10collective6detail29Sm90TmaWarpSpecializedAdapterINS1D_15DefaultEpilogueIaSJ_SJ_NS1C_6thread17LinearCombinationIaLi1EiiLNS1H_9ScaleType4KindE0ELNS_15FloatRoundStyleE2EaEENS1_15EpilogueDefaultEEEEEvvEEEEvNT_6ParamsE:
	.zero		1664


//--------------------- SYMBOLS --------------------------

	.type		.nv.reservedSmem.offset0,@object
	.size		.nv.reservedSmem.offset0,0x4
	.type		__assertfail,@function
